	.target	sm_90a

	.elftype	@"ET_EXEC"


//--------------------- .note.nv.tkinfo           --------------------------
	.section	.note.nv.tkinfo,"",@"SHT_NOTE"
	.sectionflags	@"SHF_NOTE_NV_TKINFO"
	.tkinfo
        /*0018*/ 	.word	0x00000002
        /*0030*/ 	.string	""
        /*0030*/ 	.string	"ptxas"
        /*0030*/ 	.string	"Cuda compilation tools, release 13.0, V13.0.88"
        /*0030*/ 	.string	"Build cuda_13.0.r13.0/compiler.36424714_0"
        /*0030*/ 	.string	"-arch sm_90a -m 64 "



//--------------------- .note.nv.cuinfo           --------------------------
	.section	.note.nv.cuinfo,"",@"SHT_NOTE"
	.sectionflags	@"SHF_NOTE_NV_CUINFO"
        /*0018*/ 	.short	0x0002
        /*001a*/ 	.short	0x005a
        /*001c*/ 	.short	0x0082
	.zero		2


//--------------------- .nv.info                  --------------------------
	.section	.nv.info,"",@"SHT_CUDA_INFO"
	.align	4


	//----- nvinfo : EIATTR_REGCOUNT
	.align		4
        /*0000*/ 	.byte	0x04, 0x2f
        /*0002*/ 	.short	(.L_15 - .L_14)
	.align		4
.L_14:
        /*0004*/ 	.word	index@(_ZN7cutlass13device_kernelINS_4gemm6kernel13GemmUniversalIN4cute5tupleIJiiiiEEENS1_10collective13CollectiveMmaINS1_34MainloopSm90TmaGmmaWarpSpecializedILi9ENS5_IJNS4_1CILi2EEESB_NSA_ILi1EEEEEENS1_35KernelTmaWarpSpecializedCooperativeEEENS5_IJNSA_ILi256EEENSA_ILi128EEENSA_ILi32EEEEEENS_6half_tENS5_IJlSC_lEEESK_SL_NS4_8TiledMMAINS4_8MMA_AtomIJNS4_4SM904GMMA26MMA_64x128x16_F32F16F16_SSILNSP_5MajorE0ELSR_0ELNSP_7ScaleInE1ELSS_1EEEEEENS4_6LayoutINS5_IJSB_SC_SC_EEENS5_IJSC_NSA_ILi0EEESX_EEEEENS5_IJNS4_10UnderscoreES10_S10_EEEEENS4_23SM90_TMA_LOAD_MULTICASTENS4_14ComposedLayoutINS4_7SwizzleILi2ELi4ELi3EEENS4_18smem_ptr_flag_bitsILi16EEENSV_INS5_IJNSA_ILi8EEESI_EEENS5_IJSI_SC_EEEEEEEvNS4_8identityES13_S1D_vS1E_EENS_8epilogue10collective6detail29Sm90TmaWarpSpecializedAdapterINS1H_15DefaultEpilogueISK_SL_SL_NS1G_6thread17LinearCombinationISK_Li1EffLNS1L_9ScaleType4KindE0ELNS_15FloatRoundStyleE2ESK_EENS1_15EpilogueDefaultEEEEEvvEEEEvNT_6ParamsE)
        /*0008*/ 	.word	0x000000a8


	//----- nvinfo : EIATTR_FRAME_SIZE
	.align		4
.L_15:
        /*000c*/ 	.byte	0x04, 0x11
        /*000e*/ 	.short	(.L_17 - .L_16)
	.align		4
.L_16:
        /*0010*/ 	.word	index@(_ZN7cutlass13device_kernelINS_4gemm6kernel13GemmUniversalIN4cute5tupleIJiiiiEEENS1_10collective13CollectiveMmaINS1_34MainloopSm90TmaGmmaWarpSpecializedILi9ENS5_IJNS4_1CILi2EEESB_NSA_ILi1EEEEEENS1_35KernelTmaWarpSpecializedCooperativeEEENS5_IJNSA_ILi256EEENSA_ILi128EEENSA_ILi32EEEEEENS_6half_tENS5_IJlSC_lEEESK_SL_NS4_8TiledMMAINS4_8MMA_AtomIJNS4_4SM904GMMA26MMA_64x128x16_F32F16F16_SSILNSP_5MajorE0ELSR_0ELNSP_7ScaleInE1ELSS_1EEEEEENS4_6LayoutINS5_IJSB_SC_SC_EEENS5_IJSC_NSA_ILi0EEESX_EEEEENS5_IJNS4_10UnderscoreES10_S10_EEEEENS4_23SM90_TMA_LOAD_MULTICASTENS4_14ComposedLayoutINS4_7SwizzleILi2ELi4ELi3EEENS4_18smem_ptr_flag_bitsILi16EEENSV_INS5_IJNSA_ILi8EEESI_EEENS5_IJSI_SC_EEEEEEEvNS4_8identityES13_S1D_vS1E_EENS_8epilogue10collective6detail29Sm90TmaWarpSpecializedAdapterINS1H_15DefaultEpilogueISK_SL_SL_NS1G_6thread17LinearCombinationISK_Li1EffLNS1L_9ScaleType4KindE0ELNS_15FloatRoundStyleE2ESK_EENS1_15EpilogueDefaultEEEEEvvEEEEvNT_6ParamsE)
        /*0014*/ 	.word	0x00000000


	//----- nvinfo : EIATTR_MIN_STACK_SIZE
	.align		4
.L_17:
        /*0018*/ 	.byte	0x04, 0x12
        /*001a*/ 	.short	(.L_19 - .L_18)
	.align		4
.L_18:
        /*001c*/ 	.word	index@(_ZN7cutlass13device_kernelINS_4gemm6kernel13GemmUniversalIN4cute5tupleIJiiiiEEENS1_10collective13CollectiveMmaINS1_34MainloopSm90TmaGmmaWarpSpecializedILi9ENS5_IJNS4_1CILi2EEESB_NSA_ILi1EEEEEENS1_35KernelTmaWarpSpecializedCooperativeEEENS5_IJNSA_ILi256EEENSA_ILi128EEENSA_ILi32EEEEEENS_6half_tENS5_IJlSC_lEEESK_SL_NS4_8TiledMMAINS4_8MMA_AtomIJNS4_4SM904GMMA26MMA_64x128x16_F32F16F16_SSILNSP_5MajorE0ELSR_0ELNSP_7ScaleInE1ELSS_1EEEEEENS4_6LayoutINS5_IJSB_SC_SC_EEENS5_IJSC_NSA_ILi0EEESX_EEEEENS5_IJNS4_10UnderscoreES10_S10_EEEEENS4_23SM90_TMA_LOAD_MULTICASTENS4_14ComposedLayoutINS4_7SwizzleILi2ELi4ELi3EEENS4_18smem_ptr_flag_bitsILi16EEENSV_INS5_IJNSA_ILi8EEESI_EEENS5_IJSI_SC_EEEEEEEvNS4_8identityES13_S1D_vS1E_EENS_8epilogue10collective6detail29Sm90TmaWarpSpecializedAdapterINS1H_15DefaultEpilogueISK_SL_SL_NS1G_6thread17LinearCombinationISK_Li1EffLNS1L_9ScaleType4KindE0ELNS_15FloatRoundStyleE2ESK_EENS1_15EpilogueDefaultEEEEEvvEEEEvNT_6ParamsE)
        /*0020*/ 	.word	0x00000000
.L_19:


//--------------------- .nv.compat                --------------------------
	.section	.nv.compat,"",@"SHT_CUDA_COMPAT_INFO"
	.align	4
        /*0000*/ 	.byte	0x02, 0x09, 0x01, 0x00, 0x02, 0x02, 0x04, 0x00, 0x02, 0x05, 0x05, 0x00, 0x03, 0x07, 0x01, 0x01
        /*0010*/ 	.byte	0x02, 0x03, 0x01, 0x00, 0x02, 0x06, 0x01, 0x00, 0x04, 0x0b, 0x08, 0x00, 0x00, 0x00, 0x00, 0x00
        /*0020*/ 	.byte	0x00, 0x00, 0x00, 0x00


//--------------------- .nv.info._ZN7cutlass13device_kernelINS_4gemm6kernel13GemmUniversalIN4cute5tupleIJiiiiEEENS1_10collective13CollectiveMmaINS1_34MainloopSm90TmaGmmaWarpSpecializedILi9ENS5_IJNS4_1CILi2EEESB_NSA_ILi1EEEEEENS1_35KernelTmaWarpSpecializedCooperativeEEENS5_IJNSA_ILi256EEENSA_ILi128EEENSA_ILi32EEEEEENS_6half_tENS5_IJlSC_lEEESK_SL_NS4_8TiledMMAINS4_8MMA_AtomIJNS4_4SM904GMMA26MMA_64x128x16_F32F16F16_SSILNSP_5MajorE0ELSR_0ELNSP_7ScaleInE1ELSS_1EEEEEENS4_6LayoutINS5_IJSB_SC_SC_EEENS5_IJSC_NSA_ILi0EEESX_EEEEENS5_IJNS4_10UnderscoreES10_S10_EEEEENS4_23SM90_TMA_LOAD_MULTICASTENS4_14ComposedLayoutINS4_7SwizzleILi2ELi4ELi3EEENS4_18smem_ptr_flag_bitsILi16EEENSV_INS5_IJNSA_ILi8EEESI_EEENS5_IJSI_SC_EEEEEEEvNS4_8identityES13_S1D_vS1E_EENS_8epilogue10collective6detail29Sm90TmaWarpSpecializedAdapterINS1H_15DefaultEpilogueISK_SL_SL_NS1G_6thread17LinearCombinationISK_Li1EffLNS1L_9ScaleType4KindE0ELNS_15FloatRoundStyleE2ESK_EENS1_15EpilogueDefaultEEEEEvvEEEEvNT_6ParamsE --------------------------
	.section	.nv.info._ZN7cutlass13device_kernelINS_4gemm6kernel13GemmUniversalIN4cute5tupleIJiiiiEEENS1_10collective13CollectiveMmaINS1_34MainloopSm90TmaGmmaWarpSpecializedILi9ENS5_IJNS4_1CILi2EEESB_NSA_ILi1EEEEEENS1_35KernelTmaWarpSpecializedCooperativeEEENS5_IJNSA_ILi256EEENSA_ILi128EEENSA_ILi32EEEEEENS_6half_tENS5_IJlSC_lEEESK_SL_NS4_8TiledMMAINS4_8MMA_AtomIJNS4_4SM904GMMA26MMA_64x128x16_F32F16F16_SSILNSP_5MajorE0ELSR_0ELNSP_7ScaleInE1ELSS_1EEEEEENS4_6LayoutINS5_IJSB_SC_SC_EEENS5_IJSC_NSA_ILi0EEESX_EEEEENS5_IJNS4_10UnderscoreES10_S10_EEEEENS4_23SM90_TMA_LOAD_MULTICASTENS4_14ComposedLayoutINS4_7SwizzleILi2ELi4ELi3EEENS4_18smem_ptr_flag_bitsILi16EEENSV_INS5_IJNSA_ILi8EEESI_EEENS5_IJSI_SC_EEEEEEEvNS4_8identityES13_S1D_vS1E_EENS_8epilogue10collective6detail29Sm90TmaWarpSpecializedAdapterINS1H_15DefaultEpilogueISK_SL_SL_NS1G_6thread17LinearCombinationISK_Li1EffLNS1L_9ScaleType4KindE0ELNS_15FloatRoundStyleE2ESK_EENS1_15EpilogueDefaultEEEEEvvEEEEvNT_6ParamsE,"",@"SHT_CUDA_INFO"
	.sectionflags	@""
	.align	4


	//----- nvinfo : EIATTR_CUDA_API_VERSION
	.align		4
        /*0000*/ 	.byte	0x04, 0x37
        /*0002*/ 	.short	(.L_21 - .L_20)
.L_20:
        /*0004*/ 	.word	0x00000082


	//----- nvinfo : EIATTR_KPARAM_INFO
	.align		4
.L_21:
        /*0008*/ 	.byte	0x04, 0x17
        /*000a*/ 	.short	(.L_23 - .L_22)
.L_22:
        /*000c*/ 	.word	0x00000000
        /*0010*/ 	.short	0x0000
        /*0012*/ 	.short	0x0070
        /*0014*/ 	.byte	0x00, 0xf0, 0x01, 0x10


	//----- nvinfo : EIATTR_SPARSE_MMA_MASK
	.align		4
.L_23:
        /*0018*/ 	.byte	0x03, 0x50
        /*001a*/ 	.short	0x0000


	//----- nvinfo : EIATTR_MAXREG_COUNT
	.align		4
        /*001c*/ 	.byte	0x03, 0x1b
        /*001e*/ 	.short	0x00a8


	//----- nvinfo : EIATTR_NUM_BARRIERS
	.align		4
        /*0020*/ 	.byte	0x02, 0x4c
        /*0022*/ 	.byte	0x01
	.zero		1


	//----- nvinfo : EIATTR_EXTERNS
	.align		4
        /*0024*/ 	.byte	0x04, 0x0f
        /*0026*/ 	.short	(.L_25 - .L_24)


	//   ....[0]....
	.align		4
.L_24:
        /*0028*/ 	.word	index@(__assertfail)


	//----- nvinfo : EIATTR_MERCURY_ISA_VERSION
	.align		4
.L_25:
        /*002c*/ 	.byte	0x03, 0x5f
        /*002e*/ 	.short	0x0101


	//----- nvinfo : EIATTR_INT_WARP_WIDE_INSTR_OFFSETS
	.align		4
        /*0030*/ 	.byte	0x04, 0x31
        /*0032*/ 	.short	(.L_27 - .L_26)


	//   ....[0]....
.L_26:
        /*0034*/ 	.word	0x00000550


	//   ....[1]....
        /*0038*/ 	.word	0x00000580


	//   ....[2]....
        /*003c*/ 	.word	0x00000740


	//----- nvinfo : EIATTR_COOP_GROUP_MASK_REGIDS
	.align		4
.L_27:
        /*0040*/ 	.byte	0x04, 0x29
        /*0042*/ 	.short	(.L_29 - .L_28)


	//   ....[0]....
.L_28:
        /*0044*/ 	.word	0xffffffff


	//   ....[1]....
        /*0048*/ 	.word	0xffffffff


	//   ....[2]....
        /*004c*/ 	.word	0xffffffff


	//   ....[3]....
        /*0050*/ 	.word	0xffffffff


	//   ....[4]....
        /*0054*/ 	.word	0xffffffff


	//   ....[5]....
        /*0058*/ 	.word	0xffffffff


	//----- nvinfo : EIATTR_COOP_GROUP_INSTR_OFFSETS
	.align		4
.L_29:
        /*005c*/ 	.byte	0x04, 0x28
        /*005e*/ 	.short	(.L_31 - .L_30)


	//   ....[0]....
.L_30:
        /*0060*/ 	.word	0x00000060


	//   ....[1]....
        /*0064*/ 	.word	0x00000070


	//   ....[2]....
        /*0068*/ 	.word	0x00000130


	//   ....[3]....
        /*006c*/ 	.word	0x000003a0


	//   ....[4]....
        /*0070*/ 	.word	0x000008c0


	//   ....[5]....
        /*0074*/ 	.word	0x00001310


	//----- nvinfo : EIATTR_REG_RECONFIG
	.align		4
.L_31:
        /*0078*/ 	.byte	0x01, 0x54
	.zero		2


	//----- nvinfo : EIATTR_SYSCALL_OFFSETS
	.align		4
        /*007c*/ 	.byte	0x04, 0x46
        /*007e*/ 	.short	(.L_33 - .L_32)


	//   ....[0]....
.L_32:
        /*0080*/ 	.word	0x000014d0


	//----- nvinfo : EIATTR_MBARRIER_INSTR_OFFSETS
	.align		4
.L_33:
        /*0084*/ 	.byte	0x04, 0x39
        /*0086*/ 	.short	(.L_35 - .L_34)


	//   ....[0]....
.L_34:
        /*0088*/ 	.word	0x00000250
        /*008c*/ 	.word	0x000000ff
        /*0090*/ 	.word	0x00000000
        /*0094*/ 	.short	0x0100
        /*0096*/ 	.byte	0x08
	.zero		1


	//   ....[1]....
        /*0098*/ 	.word	0x00000260
        /*009c*/ 	.word	0x000000ff
        /*00a0*/ 	.word	0x00000048
        /*00a4*/ 	.short	0x0100
        /*00a6*/ 	.byte	0x08
	.zero		1


	//   ....[2]....
        /*00a8*/ 	.word	0x00000270
        /*00ac*/ 	.word	0x000000ff
        /*00b0*/ 	.word	0x00000008
        /*00b4*/ 	.short	0x0100
        /*00b6*/ 	.byte	0x08
	.zero		1


	//   ....[3]....
        /*00b8*/ 	.word	0x00000280
        /*00bc*/ 	.word	0x000000ff
        /*00c0*/ 	.word	0x00000050
        /*00c4*/ 	.short	0x0100
        /*00c6*/ 	.byte	0x08
	.zero		1


	//   ....[4]....
        /*00c8*/ 	.word	0x00000290
        /*00cc*/ 	.word	0x000000ff
        /*00d0*/ 	.word	0x00000010
        /*00d4*/ 	.short	0x0100
        /*00d6*/ 	.byte	0x08
	.zero		1


	//   ....[5]....
        /*00d8*/ 	.word	0x000002a0
        /*00dc*/ 	.word	0x000000ff
        /*00e0*/ 	.word	0x00000058
        /*00e4*/ 	.short	0x0100
        /*00e6*/ 	.byte	0x08
	.zero		1


	//   ....[6]....
        /*00e8*/ 	.word	0x000002b0
        /*00ec*/ 	.word	0x000000ff
        /*00f0*/ 	.word	0x00000018
        /*00f4*/ 	.short	0x0100
        /*00f6*/ 	.byte	0x08
	.zero		1


	//   ....[7]....
        /*00f8*/ 	.word	0x000002c0
        /*00fc*/ 	.word	0x000000ff
        /*0100*/ 	.word	0x00000060
        /*0104*/ 	.short	0x0100
        /*0106*/ 	.byte	0x08
	.zero		1


	//   ....[8]....
        /*0108*/ 	.word	0x000002d0
        /*010c*/ 	.word	0x000000ff
        /*0110*/ 	.word	0x00000020
        /*0114*/ 	.short	0x0100
        /*0116*/ 	.byte	0x08
	.zero		1


	//   ....[9]....
        /*0118*/ 	.word	0x000002e0
        /*011c*/ 	.word	0x000000ff
        /*0120*/ 	.word	0x00000068
        /*0124*/ 	.short	0x0100
        /*0126*/ 	.byte	0x08
	.zero		1


	//   ....[10]....
        /*0128*/ 	.word	0x000002f0
        /*012c*/ 	.word	0x000000ff
        /*0130*/ 	.word	0x00000028
        /*0134*/ 	.short	0x0100
        /*0136*/ 	.byte	0x08
	.zero		1


	//   ....[11]....
        /*0138*/ 	.word	0x00000300
        /*013c*/ 	.word	0x000000ff
        /*0140*/ 	.word	0x00000070
        /*0144*/ 	.short	0x0100
        /*0146*/ 	.byte	0x08
	.zero		1


	//   ....[12]....
        /*0148*/ 	.word	0x00000310
        /*014c*/ 	.word	0x000000ff
        /*0150*/ 	.word	0x00000030
        /*0154*/ 	.short	0x0100
        /*0156*/ 	.byte	0x08
	.zero		1


	//   ....[13]....
        /*0158*/ 	.word	0x00000320
        /*015c*/ 	.word	0x000000ff
        /*0160*/ 	.word	0x00000078
        /*0164*/ 	.short	0x0100
        /*0166*/ 	.byte	0x08
	.zero		1


	//   ....[14]....
        /*0168*/ 	.word	0x00000330
        /*016c*/ 	.word	0x000000ff
        /*0170*/ 	.word	0x00000038
        /*0174*/ 	.short	0x0100
        /*0176*/ 	.byte	0x08
	.zero		1


	//   ....[15]....
        /*0178*/ 	.word	0x00000340
        /*017c*/ 	.word	0x000000ff
        /*0180*/ 	.word	0x00000080
        /*0184*/ 	.short	0x0100
        /*0186*/ 	.byte	0x08
	.zero		1


	//   ....[16]....
        /*0188*/ 	.word	0x00000350
        /*018c*/ 	.word	0x000000ff
        /*0190*/ 	.word	0x00000040
        /*0194*/ 	.short	0x0100
        /*0196*/ 	.byte	0x08
	.zero		1


	//   ....[17]....
        /*0198*/ 	.word	0x00000360
        /*019c*/ 	.word	0x000000ff
        /*01a0*/ 	.word	0x00000088
        /*01a4*/ 	.short	0x0100
        /*01a6*/ 	.byte	0x08
	.zero		1


	//   ....[18]....
        /*01a8*/ 	.word	0x000007c0
        /*01ac*/ 	.word	0x000000ff
        /*01b0*/ 	.word	0x000000a0
        /*01b4*/ 	.short	0x0100
        /*01b6*/ 	.byte	0x06
	.zero		1


	//   ....[19]....
        /*01b8*/ 	.word	0x00000850
        /*01bc*/ 	.word	0x000000ff
        /*01c0*/ 	.word	0x000000a8
        /*01c4*/ 	.short	0x0100
        /*01c6*/ 	.byte	0x06
	.zero		1


	//   ....[20]....
        /*01c8*/ 	.word	0x00001590
        /*01cc*/ 	.word	0x00000003
        /*01d0*/ 	.word	0x00000000
        /*01d4*/ 	.short	0x010a
        /*01d6*/ 	.byte	0x3f
	.zero		1


	//   ....[21]....
        /*01d8*/ 	.word	0x000015d0
        /*01dc*/ 	.word	0x00000003
        /*01e0*/ 	.word	0x00000000
        /*01e4*/ 	.short	0x010a
        /*01e6*/ 	.byte	0x3f
	.zero		1


	//   ....[22]....
        /*01e8*/ 	.word	0x00001960
        /*01ec*/ 	.word	0x00000005
        /*01f0*/ 	.word	0x00000000
        /*01f4*/ 	.short	0x010a
        /*01f6*/ 	.byte	0x3f
	.zero		1


	//   ....[23]....
        /*01f8*/ 	.word	0x000019a0
        /*01fc*/ 	.word	0x00000005
        /*0200*/ 	.word	0x00000000
        /*0204*/ 	.short	0x010a
        /*0206*/ 	.byte	0x3f
	.zero		1


	//   ....[24]....
        /*0208*/ 	.word	0x00001bc0
        /*020c*/ 	.word	0x00000005
        /*0210*/ 	.word	0x00000000
        /*0214*/ 	.short	0x0101
        /*0216*/ 	.byte	0x3f
	.zero		1


	//   ....[25]....
        /*0218*/ 	.word	0x00001de0
        /*021c*/ 	.word	0x00000003
        /*0220*/ 	.word	0x00000000
        /*0224*/ 	.short	0x0101
        /*0226*/ 	.byte	0x3f
	.zero		1


	//   ....[26]....
        /*0228*/ 	.word	0x0000b6d0
        /*022c*/ 	.word	0x0000000e
        /*0230*/ 	.word	0x00000048
        /*0234*/ 	.short	0x010a
        /*0236*/ 	.byte	0x3f
	.zero		1


	//   ....[27]....
        /*0238*/ 	.word	0x0000ba80
        /*023c*/ 	.word	0x00000006
        /*0240*/ 	.word	0x000000a8
        /*0244*/ 	.short	0x0101
        /*0246*/ 	.byte	0x3f
	.zero		1


	//   ....[28]....
        /*0248*/ 	.word	0x0000c1b0
        /*024c*/ 	.word	0x00000007
        /*0250*/ 	.word	0x00000000
        /*0254*/ 	.short	0x010a
        /*0256*/ 	.byte	0x3f
	.zero		1


	//   ....[29]....
        /*0258*/ 	.word	0x0000c230
        /*025c*/ 	.word	0x00000009
        /*0260*/ 	.word	0x00000000
        /*0264*/ 	.short	0x010a
        /*0266*/ 	.byte	0x3f
	.zero		1


	//   ....[30]....
        /*0268*/ 	.word	0x0000c2c0
        /*026c*/ 	.word	0x00000006
        /*0270*/ 	.word	0x00000000
        /*0274*/ 	.short	0x010a
        /*0276*/ 	.byte	0x3f
	.zero		1


	//   ....[31]....
        /*0278*/ 	.word	0x0000c350
        /*027c*/ 	.word	0x00000009
        /*0280*/ 	.word	0x00000000
        /*0284*/ 	.short	0x010a
        /*0286*/ 	.byte	0x3f
	.zero		1


	//   ....[32]....
        /*0288*/ 	.word	0x0000c3e0
        /*028c*/ 	.word	0x00000006
        /*0290*/ 	.word	0x00000000
        /*0294*/ 	.short	0x010a
        /*0296*/ 	.byte	0x3f
	.zero		1


	//   ....[33]....
        /*0298*/ 	.word	0x0000c470
        /*029c*/ 	.word	0x00000009
        /*02a0*/ 	.word	0x00000000
        /*02a4*/ 	.short	0x010a
        /*02a6*/ 	.byte	0x3f
	.zero		1


	//   ....[34]....
        /*02a8*/ 	.word	0x0000c500
        /*02ac*/ 	.word	0x00000006
        /*02b0*/ 	.word	0x00000000
        /*02b4*/ 	.short	0x010a
        /*02b6*/ 	.byte	0x3f
	.zero		1


	//   ....[35]....
        /*02b8*/ 	.word	0x0000c590
        /*02bc*/ 	.word	0x00000009
        /*02c0*/ 	.word	0x00000000
        /*02c4*/ 	.short	0x010a
        /*02c6*/ 	.byte	0x3f
	.zero		1


	//   ....[36]....
        /*02c8*/ 	.word	0x0000c620
        /*02cc*/ 	.word	0x00000003
        /*02d0*/ 	.word	0x00000000
        /*02d4*/ 	.short	0x010a
        /*02d6*/ 	.byte	0x3f
	.zero		1


	//   ....[37]....
        /*02d8*/ 	.word	0x0000c680
        /*02dc*/ 	.word	0x00000003
        /*02e0*/ 	.word	0x00000000
        /*02e4*/ 	.short	0x010a
        /*02e6*/ 	.byte	0x3f
	.zero		1


	//   ....[38]....
        /*02e8*/ 	.word	0x0000c6d0
        /*02ec*/ 	.word	0x00000005
        /*02f0*/ 	.word	0x00000000
        /*02f4*/ 	.short	0x010a
        /*02f6*/ 	.byte	0x3f
	.zero		1


	//   ....[39]....
        /*02f8*/ 	.word	0x0000c7a0
        /*02fc*/ 	.word	0x0000000e
        /*0300*/ 	.word	0x00000048
        /*0304*/ 	.short	0x010a
        /*0306*/ 	.byte	0x3f
	.zero		1


	//   ....[40]....
        /*0308*/ 	.word	0x0000c870
        /*030c*/ 	.word	0x00000007
        /*0310*/ 	.word	0x00000000
        /*0314*/ 	.short	0x010a
        /*0316*/ 	.byte	0x3f
	.zero		1


	//   ....[41]....
        /*0318*/ 	.word	0x0000c8c0
        /*031c*/ 	.word	0x00000009
        /*0320*/ 	.word	0x00000000
        /*0324*/ 	.short	0x010a
        /*0326*/ 	.byte	0x3f
	.zero		1


	//   ....[42]....
        /*0328*/ 	.word	0x0000c910
        /*032c*/ 	.word	0x00000006
        /*0330*/ 	.word	0x00000000
        /*0334*/ 	.short	0x010a
        /*0336*/ 	.byte	0x3f
	.zero		1


	//   ....[43]....
        /*0338*/ 	.word	0x0000c960
        /*033c*/ 	.word	0x00000009
        /*0340*/ 	.word	0x00000000
        /*0344*/ 	.short	0x010a
        /*0346*/ 	.byte	0x3f
	.zero		1


	//   ....[44]....
        /*0348*/ 	.word	0x0000c9b0
        /*034c*/ 	.word	0x00000006
        /*0350*/ 	.word	0x00000000
        /*0354*/ 	.short	0x010a
        /*0356*/ 	.byte	0x3f
	.zero		1


	//   ....[45]....
        /*0358*/ 	.word	0x0000ca00
        /*035c*/ 	.word	0x00000009
        /*0360*/ 	.word	0x00000000
        /*0364*/ 	.short	0x010a
        /*0366*/ 	.byte	0x3f
	.zero		1


	//   ....[46]....
        /*0368*/ 	.word	0x0000ca50
        /*036c*/ 	.word	0x00000006
        /*0370*/ 	.word	0x00000000
        /*0374*/ 	.short	0x010a
        /*0376*/ 	.byte	0x3f
	.zero		1


	//   ....[47]....
        /*0378*/ 	.word	0x0000caa0
        /*037c*/ 	.word	0x00000009
        /*0380*/ 	.word	0x00000000
        /*0384*/ 	.short	0x010a
        /*0386*/ 	.byte	0x3f
	.zero		1


	//----- nvinfo : EIATTR_NUM_MBARRIERS
	.align		4
.L_35:
        /*0388*/ 	.byte	0x03, 0x38
        /*038a*/ 	.short	0x0014


	//----- nvinfo : EIATTR_EXIT_INSTR_OFFSETS
	.align		4
        /*038c*/ 	.byte	0x04, 0x1c
        /*038e*/ 	.short	(.L_37 - .L_36)


	//   ....[0]....
.L_36:
        /*0390*/ 	.word	0x00000a20


	//   ....[1]....
        /*0394*/ 	.word	0x00001240


	//   ....[2]....
        /*0398*/ 	.word	0x0000ad10


	//   ....[3]....
        /*039c*/ 	.word	0x0000b270


	//   ....[4]....
        /*03a0*/ 	.word	0x0000c670


	//----- nvinfo : EIATTR_MAX_THREADS
	.align		4
.L_37:
        /*03a4*/ 	.byte	0x04, 0x05
        /*03a6*/ 	.short	(.L_39 - .L_38)
.L_38:
        /*03a8*/ 	.word	0x00000180
        /*03ac*/ 	.word	0x00000001
        /*03b0*/ 	.word	0x00000001


	//----- nvinfo : EIATTR_CRS_STACK_SIZE
	.align		4
.L_39:
        /*03b4*/ 	.byte	0x04, 0x1e
        /*03b6*/ 	.short	(.L_41 - .L_40)
.L_40:
        /*03b8*/ 	.word	0x00000000


	//----- nvinfo : EIATTR_CBANK_PARAM_SIZE
	.align		4
.L_41:
        /*03bc*/ 	.byte	0x03, 0x19
        /*03be*/ 	.short	0x0470


	//----- nvinfo : EIATTR_PARAM_CBANK
	.align		4
        /*03c0*/ 	.byte	0x04, 0x0a
        /*03c2*/ 	.short	(.L_43 - .L_42)
	.align		4
.L_42:
        /*03c4*/ 	.word	index@(.nv.constant0._ZN7cutlass13device_kernelINS_4gemm6kernel13GemmUniversalIN4cute5tupleIJiiiiEEENS1_10collective13CollectiveMmaINS1_34MainloopSm90TmaGmmaWarpSpecializedILi9ENS5_IJNS4_1CILi2EEESB_NSA_ILi1EEEEEENS1_35KernelTmaWarpSpecializedCooperativeEEENS5_IJNSA_ILi256EEENSA_ILi128EEENSA_ILi32EEEEEENS_6half_tENS5_IJlSC_lEEESK_SL_NS4_8TiledMMAINS4_8MMA_AtomIJNS4_4SM904GMMA26MMA_64x128x16_F32F16F16_SSILNSP_5MajorE0ELSR_0ELNSP_7ScaleInE1ELSS_1EEEEEENS4_6LayoutINS5_IJSB_SC_SC_EEENS5_IJSC_NSA_ILi0EEESX_EEEEENS5_IJNS4_10UnderscoreES10_S10_EEEEENS4_23SM90_TMA_LOAD_MULTICASTENS4_14ComposedLayoutINS4_7SwizzleILi2ELi4ELi3EEENS4_18smem_ptr_flag_bitsILi16EEENSV_INS5_IJNSA_ILi8EEESI_EEENS5_IJSI_SC_EEEEEEEvNS4_8identityES13_S1D_vS1E_EENS_8epilogue10collective6detail29Sm90TmaWarpSpecializedAdapterINS1H_15DefaultEpilogueISK_SL_SL_NS1G_6thread17LinearCombinationISK_Li1EffLNS1L_9ScaleType4KindE0ELNS_15FloatRoundStyleE2ESK_EENS1_15EpilogueDefaultEEEEEvvEEEEvNT_6ParamsE)
        /*03c8*/ 	.short	0x0210
        /*03ca*/ 	.short	0x0470


	//----- nvinfo : EIATTR_SW_WAR
	.align		4
.L_43:
        /*03cc*/ 	.byte	0x04, 0x36
        /*03ce*/ 	.short	(.L_45 - .L_44)
.L_44:
        /*03d0*/ 	.word	0x00000008
.L_45:


//--------------------- .nv.callgraph             --------------------------
	.section	.nv.callgraph,"",@"SHT_CUDA_CALLGRAPH"
	.align	4
	.sectionentsize	8
	.align		4
        /*0000*/ 	.word	0x00000000
	.align		4
        /*0004*/ 	.word	0xffffffff
	.align		4
        /*0008*/ 	.word	index@(_ZN7cutlass13device_kernelINS_4gemm6kernel13GemmUniversalIN4cute5tupleIJiiiiEEENS1_10collective13CollectiveMmaINS1_34MainloopSm90TmaGmmaWarpSpecializedILi9ENS5_IJNS4_1CILi2EEESB_NSA_ILi1EEEEEENS1_35KernelTmaWarpSpecializedCooperativeEEENS5_IJNSA_ILi256EEENSA_ILi128EEENSA_ILi32EEEEEENS_6half_tENS5_IJlSC_lEEESK_SL_NS4_8TiledMMAINS4_8MMA_AtomIJNS4_4SM904GMMA26MMA_64x128x16_F32F16F16_SSILNSP_5MajorE0ELSR_0ELNSP_7ScaleInE1ELSS_1EEEEEENS4_6LayoutINS5_IJSB_SC_SC_EEENS5_IJSC_NSA_ILi0EEESX_EEEEENS5_IJNS4_10UnderscoreES10_S10_EEEEENS4_23SM90_TMA_LOAD_MULTICASTENS4_14ComposedLayoutINS4_7SwizzleILi2ELi4ELi3EEENS4_18smem_ptr_flag_bitsILi16EEENSV_INS5_IJNSA_ILi8EEESI_EEENS5_IJSI_SC_EEEEEEEvNS4_8identityES13_S1D_vS1E_EENS_8epilogue10collective6detail29Sm90TmaWarpSpecializedAdapterINS1H_15DefaultEpilogueISK_SL_SL_NS1G_6thread17LinearCombinationISK_Li1EffLNS1L_9ScaleType4KindE0ELNS_15FloatRoundStyleE2ESK_EENS1_15EpilogueDefaultEEEEEvvEEEEvNT_6ParamsE)
	.align		4
        /*000c*/ 	.word	index@(__assertfail)
	.align		4
        /*0010*/ 	.word	0x00000000
	.align		4
        /*0014*/ 	.word	0xfffffffe
	.align		4
        /*0018*/ 	.word	0x00000000
	.align		4
        /*001c*/ 	.word	0xfffffffd
	.align		4
        /*0020*/ 	.word	0x00000000
	.align		4
        /*0024*/ 	.word	0xfffffffc


//--------------------- .nv.constant4             --------------------------
	.section	.nv.constant4,"a",@progbits
	.align	8
	.align		8
.nv.constant4:
        /*0000*/ 	.dword	__assertfail
	.align		8
        /*0008*/ 	.dword	__unnamed_1
	.align		8
        /*0010*/ 	.dword	_ZN40_INTERNAL_ed5d7b86_4_k_cu_20634dbb_170854cuda3std3__45__cpo5beginE
	.align		8
        /*0018*/ 	.dword	_ZN40_INTERNAL_ed5d7b86_4_k_cu_20634dbb_170854cuda3std3__45__cpo3endE
	.align		8
        /*0020*/ 	.dword	_ZN40_INTERNAL_ed5d7b86_4_k_cu_20634dbb_170854cuda3std3__45__cpo6cbeginE
	.align		8
        /*0028*/ 	.dword	_ZN40_INTERNAL_ed5d7b86_4_k_cu_20634dbb_170854cuda3std3__45__cpo4cendE
	.align		8
        /*0030*/ 	.dword	_ZN40_INTERNAL_ed5d7b86_4_k_cu_20634dbb_170854cuda3std3__442_GLOBAL__N__ed5d7b86_4_k_cu_20634dbb_170856ignoreE
	.align		8
        /*0038*/ 	.dword	_ZN40_INTERNAL_ed5d7b86_4_k_cu_20634dbb_170854cuda3std3__419piecewise_constructE
	.align		8
        /*0040*/ 	.dword	_ZN40_INTERNAL_ed5d7b86_4_k_cu_20634dbb_170854cuda3std3__48in_placeE
	.align		8
        /*0048*/ 	.dword	_ZN40_INTERNAL_ed5d7b86_4_k_cu_20634dbb_170854cuda3std6ranges3__45__cpo4swapE
	.align		8
        /*0050*/ 	.dword	_ZN40_INTERNAL_ed5d7b86_4_k_cu_20634dbb_170854cuda3std6ranges3__45__cpo9iter_moveE
	.align		8
        /*0058*/ 	.dword	_ZN40_INTERNAL_ed5d7b86_4_k_cu_20634dbb_170854cute7productE
	.align		8
        /*0060*/ 	.dword	_ZN40_INTERNAL_ed5d7b86_4_k_cu_20634dbb_170854cute1_E
	.align		8
        /*0068*/ 	.dword	$str$22
	.align		8
        /*0070*/ 	.dword	$str$23


//--------------------- .text._ZN7cutlass13device_kernelINS_4gemm6kernel13GemmUniversalIN4cute5tupleIJiiiiEEENS1_10collective13CollectiveMmaINS1_34MainloopSm90TmaGmmaWarpSpecializedILi9ENS5_IJNS4_1CILi2EEESB_NSA_ILi1EEEEEENS1_35KernelTmaWarpSpecializedCooperativeEEENS5_IJNSA_ILi256EEENSA_ILi128EEENSA_ILi32EEEEEENS_6half_tENS5_IJlSC_lEEESK_SL_NS4_8TiledMMAINS4_8MMA_AtomIJNS4_4SM904GMMA26MMA_64x128x16_F32F16F16_SSILNSP_5MajorE0ELSR_0ELNSP_7ScaleInE1ELSS_1EEEEEENS4_6LayoutINS5_IJSB_SC_SC_EEENS5_IJSC_NSA_ILi0EEESX_EEEEENS5_IJNS4_10UnderscoreES10_S10_EEEEENS4_23SM90_TMA_LOAD_MULTICASTENS4_14ComposedLayoutINS4_7SwizzleILi2ELi4ELi3EEENS4_18smem_ptr_flag_bitsILi16EEENSV_INS5_IJNSA_ILi8EEESI_EEENS5_IJSI_SC_EEEEEEEvNS4_8identityES13_S1D_vS1E_EENS_8epilogue10collective6detail29Sm90TmaWarpSpecializedAdapterINS1H_15DefaultEpilogueISK_SL_SL_NS1G_6thread17LinearCombinationISK_Li1EffLNS1L_9ScaleType4KindE0ELNS_15FloatRoundStyleE2ESK_EENS1_15EpilogueDefaultEEEEEvvEEEEvNT_6ParamsE --------------------------
	.section	.text._ZN7cutlass13device_kernelINS_4gemm6kernel13GemmUniversalIN4cute5tupleIJiiiiEEENS1_10collective13CollectiveMmaINS1_34MainloopSm90TmaGmmaWarpSpecializedILi9ENS5_IJNS4_1CILi2EEESB_NSA_ILi1EEEEEENS1_35KernelTmaWarpSpecializedCooperativeEEENS5_IJNSA_ILi256EEENSA_ILi128EEENSA_ILi32EEEEEENS_6half_tENS5_IJlSC_lEEESK_SL_NS4_8TiledMMAINS4_8MMA_AtomIJNS4_4SM904GMMA26MMA_64x128x16_F32F16F16_SSILNSP_5MajorE0ELSR_0ELNSP_7ScaleInE1ELSS_1EEEEEENS4_6LayoutINS5_IJSB_SC_SC_EEENS5_IJSC_NSA_ILi0EEESX_EEEEENS5_IJNS4_10UnderscoreES10_S10_EEEEENS4_23SM90_TMA_LOAD_MULTICASTENS4_14ComposedLayoutINS4_7SwizzleILi2ELi4ELi3EEENS4_18smem_ptr_flag_bitsILi16EEENSV_INS5_IJNSA_ILi8EEESI_EEENS5_IJSI_SC_EEEEEEEvNS4_8identityES13_S1D_vS1E_EENS_8epilogue10collective6detail29Sm90TmaWarpSpecializedAdapterINS1H_15DefaultEpilogueISK_SL_SL_NS1G_6thread17LinearCombinationISK_Li1EffLNS1L_9ScaleType4KindE0ELNS_15FloatRoundStyleE2ESK_EENS1_15EpilogueDefaultEEEEEvvEEEEvNT_6ParamsE,"ax",@progbits
	.align	128
.text._ZN7cutlass13device_kernelINS_4gemm6kernel13GemmUniversalIN4cute5tupleIJiiiiEEENS1_10collective13CollectiveMmaINS1_34MainloopSm90TmaGmmaWarpSpecializedILi9ENS5_IJNS4_1CILi2EEESB_NSA_ILi1EEEEEENS1_35KernelTmaWarpSpecializedCooperativeEEENS5_IJNSA_ILi256EEENSA_ILi128EEENSA_ILi32EEEEEENS_6half_tENS5_IJlSC_lEEESK_SL_NS4_8TiledMMAINS4_8MMA_AtomIJNS4_4SM904GMMA26MMA_64x128x16_F32F16F16_SSILNSP_5MajorE0ELSR_0ELNSP_7ScaleInE1ELSS_1EEEEEENS4_6LayoutINS5_IJSB_SC_SC_EEENS5_IJSC_NSA_ILi0EEESX_EEEEENS5_IJNS4_10UnderscoreES10_S10_EEEEENS4_23SM90_TMA_LOAD_MULTICASTENS4_14ComposedLayoutINS4_7SwizzleILi2ELi4ELi3EEENS4_18smem_ptr_flag_bitsILi16EEENSV_INS5_IJNSA_ILi8EEESI_EEENS5_IJSI_SC_EEEEEEEvNS4_8identityES13_S1D_vS1E_EENS_8epilogue10collective6detail29Sm90TmaWarpSpecializedAdapterINS1H_15DefaultEpilogueISK_SL_SL_NS1G_6thread17LinearCombinationISK_Li1EffLNS1L_9ScaleType4KindE0ELNS_15FloatRoundStyleE2ESK_EENS1_15EpilogueDefaultEEEEEvvEEEEvNT_6ParamsE:
        .type           _ZN7cutlass13device_kernelINS_4gemm6kernel13GemmUniversalIN4cute5tupleIJiiiiEEENS1_10collective13CollectiveMmaINS1_34MainloopSm90TmaGmmaWarpSpecializedILi9ENS5_IJNS4_1CILi2EEESB_NSA_ILi1EEEEEENS1_35KernelTmaWarpSpecializedCooperativeEEENS5_IJNSA_ILi256EEENSA_ILi128EEENSA_ILi32EEEEEENS_6half_tENS5_IJlSC_lEEESK_SL_NS4_8TiledMMAINS4_8MMA_AtomIJNS4_4SM904GMMA26MMA_64x128x16_F32F16F16_SSILNSP_5MajorE0ELSR_0ELNSP_7ScaleInE1ELSS_1EEEEEENS4_6LayoutINS5_IJSB_SC_SC_EEENS5_IJSC_NSA_ILi0EEESX_EEEEENS5_IJNS4_10UnderscoreES10_S10_EEEEENS4_23SM90_TMA_LOAD_MULTICASTENS4_14ComposedLayoutINS4_7SwizzleILi2ELi4ELi3EEENS4_18smem_ptr_flag_bitsILi16EEENSV_INS5_IJNSA_ILi8EEESI_EEENS5_IJSI_SC_EEEEEEEvNS4_8identityES13_S1D_vS1E_EENS_8epilogue10collective6detail29Sm90TmaWarpSpecializedAdapterINS1H_15DefaultEpilogueISK_SL_SL_NS1G_6thread17LinearCombinationISK_Li1EffLNS1L_9ScaleType4KindE0ELNS_15FloatRoundStyleE2ESK_EENS1_15EpilogueDefaultEEEEEvvEEEEvNT_6ParamsE,@function
        .size           _ZN7cutlass13device_kernelINS_4gemm6kernel13GemmUniversalIN4cute5tupleIJiiiiEEENS1_10collective13CollectiveMmaINS1_34MainloopSm90TmaGmmaWarpSpecializedILi9ENS5_IJNS4_1CILi2EEESB_NSA_ILi1EEEEEENS1_35KernelTmaWarpSpecializedCooperativeEEENS5_IJNSA_ILi256EEENSA_ILi128EEENSA_ILi32EEEEEENS_6half_tENS5_IJlSC_lEEESK_SL_NS4_8TiledMMAINS4_8MMA_AtomIJNS4_4SM904GMMA26MMA_64x128x16_F32F16F16_SSILNSP_5MajorE0ELSR_0ELNSP_7ScaleInE1ELSS_1EEEEEENS4_6LayoutINS5_IJSB_SC_SC_EEENS5_IJSC_NSA_ILi0EEESX_EEEEENS5_IJNS4_10UnderscoreES10_S10_EEEEENS4_23SM90_TMA_LOAD_MULTICASTENS4_14ComposedLayoutINS4_7SwizzleILi2ELi4ELi3EEENS4_18smem_ptr_flag_bitsILi16EEENSV_INS5_IJNSA_ILi8EEESI_EEENS5_IJSI_SC_EEEEEEEvNS4_8identityES13_S1D_vS1E_EENS_8epilogue10collective6detail29Sm90TmaWarpSpecializedAdapterINS1H_15DefaultEpilogueISK_SL_SL_NS1G_6thread17LinearCombinationISK_Li1EffLNS1L_9ScaleType4KindE0ELNS_15FloatRoundStyleE2ESK_EENS1_15EpilogueDefaultEEEEEvvEEEEvNT_6ParamsE,(.L_x_336 - _ZN7cutlass13device_kernelINS_4gemm6kernel13GemmUniversalIN4cute5tupleIJiiiiEEENS1_10collective13CollectiveMmaINS1_34MainloopSm90TmaGmmaWarpSpecializedILi9ENS5_IJNS4_1CILi2EEESB_NSA_ILi1EEEEEENS1_35KernelTmaWarpSpecializedCooperativeEEENS5_IJNSA_ILi256EEENSA_ILi128EEENSA_ILi32EEEEEENS_6half_tENS5_IJlSC_lEEESK_SL_NS4_8TiledMMAINS4_8MMA_AtomIJNS4_4SM904GMMA26MMA_64x128x16_F32F16F16_SSILNSP_5MajorE0ELSR_0ELNSP_7ScaleInE1ELSS_1EEEEEENS4_6LayoutINS5_IJSB_SC_SC_EEENS5_IJSC_NSA_ILi0EEESX_EEEEENS5_IJNS4_10UnderscoreES10_S10_EEEEENS4_23SM90_TMA_LOAD_MULTICASTENS4_14ComposedLayoutINS4_7SwizzleILi2ELi4ELi3EEENS4_18smem_ptr_flag_bitsILi16EEENSV_INS5_IJNSA_ILi8EEESI_EEENS5_IJSI_SC_EEEEEEEvNS4_8identityES13_S1D_vS1E_EENS_8epilogue10collective6detail29Sm90TmaWarpSpecializedAdapterINS1H_15DefaultEpilogueISK_SL_SL_NS1G_6thread17LinearCombinationISK_Li1EffLNS1L_9ScaleType4KindE0ELNS_15FloatRoundStyleE2ESK_EENS1_15EpilogueDefaultEEEEEvvEEEEvNT_6ParamsE)
        .other          _ZN7cutlass13device_kernelINS_4gemm6kernel13GemmUniversalIN4cute5tupleIJiiiiEEENS1_10collective13CollectiveMmaINS1_34MainloopSm90TmaGmmaWarpSpecializedILi9ENS5_IJNS4_1CILi2EEESB_NSA_ILi1EEEEEENS1_35KernelTmaWarpSpecializedCooperativeEEENS5_IJNSA_ILi256EEENSA_ILi128EEENSA_ILi32EEEEEENS_6half_tENS5_IJlSC_lEEESK_SL_NS4_8TiledMMAINS4_8MMA_AtomIJNS4_4SM904GMMA26MMA_64x128x16_F32F16F16_SSILNSP_5MajorE0ELSR_0ELNSP_7ScaleInE1ELSS_1EEEEEENS4_6LayoutINS5_IJSB_SC_SC_EEENS5_IJSC_NSA_ILi0EEESX_EEEEENS5_IJNS4_10UnderscoreES10_S10_EEEEENS4_23SM90_TMA_LOAD_MULTICASTENS4_14ComposedLayoutINS4_7SwizzleILi2ELi4ELi3EEENS4_18smem_ptr_flag_bitsILi16EEENSV_INS5_IJNSA_ILi8EEESI_EEENS5_IJSI_SC_EEEEEEEvNS4_8identityES13_S1D_vS1E_EENS_8epilogue10collective6detail29Sm90TmaWarpSpecializedAdapterINS1H_15DefaultEpilogueISK_SL_SL_NS1G_6thread17LinearCombinationISK_Li1EffLNS1L_9ScaleType4KindE0ELNS_15FloatRoundStyleE2ESK_EENS1_15EpilogueDefaultEEEEEvvEEEEvNT_6ParamsE,@"STO_CUDA_ENTRY STV_DEFAULT"
_ZN7cutlass13device_kernelINS_4gemm6kernel13GemmUniversalIN4cute5tupleIJiiiiEEENS1_10collective13CollectiveMmaINS1_34MainloopSm90TmaGmmaWarpSpecializedILi9ENS5_IJNS4_1CILi2EEESB_NSA_ILi1EEEEEENS1_35KernelTmaWarpSpecializedCooperativeEEENS5_IJNSA_ILi256EEENSA_ILi128EEENSA_ILi32EEEEEENS_6half_tENS5_IJlSC_lEEESK_SL_NS4_8TiledMMAINS4_8MMA_AtomIJNS4_4SM904GMMA26MMA_64x128x16_F32F16F16_SSILNSP_5MajorE0ELSR_0ELNSP_7ScaleInE1ELSS_1EEEEEENS4_6LayoutINS5_IJSB_SC_SC_EEENS5_IJSC_NSA_ILi0EEESX_EEEEENS5_IJNS4_10UnderscoreES10_S10_EEEEENS4_23SM90_TMA_LOAD_MULTICASTENS4_14ComposedLayoutINS4_7SwizzleILi2ELi4ELi3EEENS4_18smem_ptr_flag_bitsILi16EEENSV_INS5_IJNSA_ILi8EEESI_EEENS5_IJSI_SC_EEEEEEEvNS4_8identityES13_S1D_vS1E_EENS_8epilogue10collective6detail29Sm90TmaWarpSpecializedAdapterINS1H_15DefaultEpilogueISK_SL_SL_NS1G_6thread17LinearCombinationISK_Li1EffLNS1L_9ScaleType4KindE0ELNS_15FloatRoundStyleE2ESK_EENS1_15EpilogueDefaultEEEEEvvEEEEvNT_6ParamsE:
[----:B------:R-:W0:Y:S01]  /*0000*/  LDC R1, c[0x0][0x28] ;  /* 0x00000a00ff017b82 */ /* 0x000e220000000800 */
[----:B------:R-:W1:Y:S01]  /*0010*/  S2R R18, SR_TID.X ;  /* 0x0000000000127919 */ /* 0x000e620000002100 */
[----:B------:R-:W-:Y:S01]  /*0020*/  ELECT P0, URZ, PT ;  /* 0x00000000003f782f */ /* 0x000fe20003800000 */
[----:B------:R-:W-:Y:S01]  /*0030*/  BSSY B0, `(.L_x_0) ;  /* 0x000000f000007945 */ /* 0x000fe20003800000 */
[--C-:B-1----:R-:W-:Y:S02]  /*0040*/  SHF.R.U32.HI R0, RZ, 0x5, R18.reuse ;  /* 0x00000005ff007819 */ /* 0x102fe40000011612 */
[----:B------:R-:W-:-:S03]  /*0050*/  SHF.R.U32.HI R3, RZ, 0x7, R18 ;  /* 0x00000007ff037819 */ /* 0x000fc60000011612 */
[----:B------:R-:W1:Y:S04]  /*0060*/  SHFL.IDX PT, R2, R0, RZ, 0x1f ;  /* 0x00001fff00027589 */ /* 0x000e6800000e0000 */
[----:B------:R2:W3:Y:S01]  /*0070*/  SHFL.IDX PT, R5, R3, RZ, 0x1f ;  /* 0x00001fff03057589 */ /* 0x0004e200000e0000 */
[----:B-1----:R-:W-:-:S13]  /*0080*/  ISETP.NE.OR P0, PT, R2, RZ, !P0 ;  /* 0x000000ff0200720c */ /* 0x002fda0004705670 */
[----:B0-23--:R-:W-:Y:S05]  /*0090*/  @P0 BRA `(.L_x_1) ;  /* 0x0000000000200947 */ /* 0x00dfea0003800000 */
[----:B------:R-:W-:Y:S02]  /*00a0*/  ULDC.64 UR4, c[0x0][0x198] ;  /* 0x0000660000047ab9 */ /* 0x000fe40000000a00 */
[----:B------:R-:W-:Y:S02]  /*00b0*/  UIADD3 UR6, UP0, UR4, 0xf0, URZ ;  /* 0x000000f004067890 */ /* 0x000fe4000ff1e03f */
[----:B------:R-:W-:Y:S02]  /*00c0*/  UIADD3 UR4, UP1, UR4, 0x1f0, URZ ;  /* 0x000001f004047890 */ /* 0x000fe4000ff3e03f */
[----:B------:R-:W-:Y:S02]  /*00d0*/  UIADD3.X UR7, URZ, UR5, URZ, UP0, !UPT ;  /* 0x000000053f077290 */ /* 0x000fe400087fe43f */
[----:B------:R-:W-:-:S07]  /*00e0*/  UIADD3.X UR5, URZ, UR5, URZ, UP1, !UPT ;  /* 0x000000053f057290 */ /* 0x000fce0008ffe43f */
[----:B------:R0:W-:Y:S02]  /*00f0*/  UTMACCTL.PF [UR6] ;  /* 0x00000000060079b9 */ /* 0x0001e40008040000 */
[----:B------:R0:W-:Y:S02]  /*0100*/  UTMACCTL.PF [UR4] ;  /* 0x00000000040079b9 */ /* 0x0001e40008040000 */
[----:B0-----:R-:W-:Y:S01]  /*0110*/  NOP ;  /* 0x0000000000007918 */ /* 0x001fe20000000000 */
.L_x_1:
[----:B------:R-:W-:Y:S05]  /*0120*/  BSYNC B0 ;  /* 0x0000000000007941 */ /* 0x000fea0003800000 */
.L_x_0:
[----:B------:R-:W0:Y:S02]  /*0130*/  SHFL.IDX PT, R3, R0, RZ, 0x1f ;  /* 0x00001fff00037589 */ /* 0x000e2400000e0000 */
[----:B0-----:R-:W-:-:S13]  /*0140*/  ISETP.NE.AND P0, PT, R3, RZ, PT ;  /* 0x000000ff0300720c */ /* 0x001fda0003f05270 */
[----:B------:R-:W-:Y:S05]  /*0150*/  @P0 BRA `(.L_x_2) ;  /* 0x00000000008c0947 */ /* 0x000fea0003800000 */
[----:B------:R-:W-:Y:S01]  /*0160*/  ELECT P0, URZ, PT ;  /* 0x00000000003f782f */ /* 0x000fe20003800000 */
[----:B------:R-:W-:-:S12]  /*0170*/  BSSY B0, `(.L_x_2) ;  /* 0x0000021000007945 */ /* 0x000fd80003800000 */
[----:B------:R-:W-:Y:S05]  /*0180*/  @!P0 BRA `(.L_x_3) ;  /* 0x00000000007c8947 */ /* 0x000fea0003800000 */
[----:B------:R-:W0:Y:S01]  /*0190*/  S2UR UR8, SR_CgaCtaId ;  /* 0x00000000000879c3 */ /* 0x000e220000008800 */
[----:B------:R-:W-:Y:S01]  /*01a0*/  UMOV UR4, 0x400 ;  /* 0x0000040000047882 */ /* 0x000fe20000000000 */
[----:B------:R-:W-:Y:S01]  /*01b0*/  UMOV UR5, 0x1 ;  /* 0x0000000100057882 */ /* 0x000fe20000000000 */
[----:B------:R-:W-:Y:S02]  /*01c0*/  UMOV UR6, 0x6 ;  /* 0x0000000600067882 */ /* 0x000fe40000000000 */
[----:B------:R-:W-:-:S04]  /*01d0*/  UIADD3 UR6, -UR6, 0x100000, URZ ;  /* 0x0010000006067890 */ /* 0x000fc8000fffe13f */
[----:B------:R-:W-:Y:S02]  /*01e0*/  USHF.L.U32 UR7, UR6, 0xb, URZ ;  /* 0x0000000b06077899 */ /* 0x000fe4000800063f */
[----:B------:R-:W-:Y:S02]  /*01f0*/  USHF.L.U32 UR6, UR6, 0x1, URZ ;  /* 0x0000000106067899 */ /* 0x000fe4000800063f */
[----:B0-----:R-:W-:Y:S02]  /*0200*/  ULEA UR8, UR8, UR4, 0x18 ;  /* 0x0000000408087291 */ /* 0x001fe4000f8ec03f */
[----:B------:R-:W-:-:S04]  /*0210*/  UIADD3 UR4, -UR5, 0x100000, URZ ;  /* 0x0010000005047890 */ /* 0x000fc8000fffe13f */
[----:B------:R-:W-:Y:S02]  /*0220*/  USHF.L.U32 UR5, UR4, 0xb, URZ ;  /* 0x0000000b04057899 */ /* 0x000fe4000800063f */
[----:B------:R-:W-:Y:S01]  /*0230*/  USHF.L.U32 UR4, UR4, 0x1, URZ ;  /* 0x0000000104047899 */ /* 0x000fe2000800063f */
[----:B------:R-:W0:Y:S11]  /*0240*/  FENCE.VIEW.ASYNC.S ;  /* 0x00000000000073c6 */ /* 0x000e360000000000 */
[----:B0-----:R0:W1:Y:S01]  /*0250*/  SYNCS.EXCH.64 URZ, [UR8], UR4 ;  /* 0x00000004083f75b2 */ /* 0x0010620008000100 */
[----:B------:R0:W2:Y:S01]  /*0260*/  SYNCS.EXCH.64 URZ, [UR8+0x48], UR6 ;  /* 0x00004806083f75b2 */ /* 0x0000a20008000100 */
[----:B------:R0:W3:Y:S01]  /*0270*/  SYNCS.EXCH.64 URZ, [UR8+0x8], UR4 ;  /* 0x00000804083f75b2 */ /* 0x0000e20008000100 */
[----:B------:R0:W4:Y:S01]  /*0280*/  SYNCS.EXCH.64 URZ, [UR8+0x50], UR6 ;  /* 0x00005006083f75b2 */ /* 0x0001220008000100 */
[----:B------:R0:W0:Y:S01]  /*0290*/  SYNCS.EXCH.64 URZ, [UR8+0x10], UR4 ;  /* 0x00001004083f75b2 */ /* 0x0000220008000100 */
        /* <DEDUP_REMOVED lines=13> */
[----:B------:R-:W-:Y:S01]  /*0370*/  NOP ;  /* 0x0000000000007918 */ /* 0x000fe20000000000 */
.L_x_3:
[----:B0-----:R-:W-:Y:S05]  /*0380*/  BSYNC B0 ;  /* 0x0000000000007941 */ /* 0x001fea0003800000 */
.L_x_2:
[----:B------:R-:W-:Y:S01]  /*0390*/  SHF.R.S32.HI R7, RZ, 0x1f, R18 ;  /* 0x0000001fff077819 */ /* 0x000fe20000011412 */
[----:B------:R-:W0:Y:S01]  /*03a0*/  SHFL.IDX PT, R0, R0, RZ, 0x1f ;  /* 0x00001fff00007589 */ /* 0x000e2200000e0000 */
[----:B------:R-:W5:Y:S01]  /*03b0*/  S2UR UR8, SR_CTAID.X ;  /* 0x00000000000879c3 */ /* 0x000f620000002500 */
[----:B------:R-:W-:Y:S02]  /*03c0*/  ELECT P0, URZ, PT ;  /* 0x00000000003f782f */ /* 0x000fe40003800000 */
[----:B------:R-:W-:Y:S01]  /*03d0*/  LEA.HI R7, R7, R18, RZ, 0x7 ;  /* 0x0000001207077211 */ /* 0x000fe200078f38ff */
[----:B------:R-:W1:Y:S01]  /*03e0*/  S2R R4, SR_CTAID.Y ;  /* 0x0000000000047919 */ /* 0x000e620000002600 */
[----:B------:R-:W-:Y:S01]  /*03f0*/  SHF.R.S32.HI R8, RZ, 0x1f, R3 ;  /* 0x0000001fff087819 */ /* 0x000fe20000011403 */
[----:B------:R-:W-:Y:S01]  /*0400*/  ULDC UR4, c[0x0][0x150] ;  /* 0x0000540000047ab9 */ /* 0x000fe20000000800 */
[----:B------:R-:W-:Y:S01]  /*0410*/  LOP3.LUT R7, R7, 0xffffff80, RZ, 0xc0, !PT ;  /* 0xffffff8007077812 */ /* 0x000fe200078ec0ff */
[----:B------:R-:W-:Y:S01]  /*0420*/  NOP ;  /* 0x0000000000007918 */ /* 0x000fe20000000000 */
[----:B------:R-:W-:Y:S01]  /*0430*/  LEA.HI R8, R8, R3, RZ, 0x2 ;  /* 0x0000000308087211 */ /* 0x000fe200078f10ff */
[----:B------:R-:W2:Y:S01]  /*0440*/  LDC R10, c[0x0][0x144] ;  /* 0x00005100ff0a7b82 */ /* 0x000ea20000000800 */
[----:B------:R-:W-:Y:S01]  /*0450*/  NOP ;  /* 0x0000000000007918 */ /* 0x000fe20000000000 */
[----:B------:R-:W-:Y:S01]  /*0460*/  IMAD.IADD R6, R18, 0x1, -R7 ;  /* 0x0000000112067824 */ /* 0x000fe200078e0a07 */
[----:B------:R-:W-:Y:S01]  /*0470*/  LOP3.LUT R8, R8, 0x3ffffffc, RZ, 0xc0, !PT ;  /* 0x3ffffffc08087812 */ /* 0x000fe200078ec0ff */
[----:B------:R-:W-:Y:S01]  /*0480*/  IMAD.MOV.U32 R22, RZ, RZ, 0x1 ;  /* 0x00000001ff167424 */ /* 0x000fe200078e00ff */
[----:B------:R-:W-:-:S02]  /*0490*/  ISETP.NE.AND P3, PT, R5, RZ, PT ;  /* 0x000000ff0500720c */ /* 0x000fc40003f65270 */
[----:B------:R-:W-:Y:S01]  /*04a0*/  SHF.R.S32.HI R7, RZ, 0x1f, R6 ;  /* 0x0000001fff077819 */ /* 0x000fe20000011406 */
[----:B------:R-:W-:Y:S01]  /*04b0*/  IMAD.IADD R8, R3, 0x1, -R8 ;  /* 0x0000000103087824 */ /* 0x000fe200078e0a08 */
[----:B------:R-:W3:Y:S02]  /*04c0*/  LDC R13, c[0x0][0x140] ;  /* 0x00005000ff0d7b82 */ /* 0x000ee40000000800 */
[----:B------:R-:W-:Y:S02]  /*04d0*/  LEA.HI R7, R7, R6, RZ, 0x3 ;  /* 0x0000000607077211 */ /* 0x000fe400078f18ff */
[----:B0-----:R-:W-:Y:S02]  /*04e0*/  ISETP.NE.OR P0, PT, R0, RZ, !P0 ;  /* 0x000000ff0000720c */ /* 0x001fe40004705670 */
[--C-:B------:R-:W-:Y:S02]  /*04f0*/  SHF.R.S32.HI R0, RZ, 0x3, R7.reuse ;  /* 0x00000003ff007819 */ /* 0x100fe40000011407 */
[----:B------:R-:W-:-:S02]  /*0500*/  SHF.R.S32.HI R7, RZ, 0x1f, R7 ;  /* 0x0000001fff077819 */ /* 0x000fc40000011407 */
[----:B-----5:R-:W-:Y:S02]  /*0510*/  I2FP.F32.U32 R9, UR8 ;  /* 0x0000000800097c45 */ /* 0x020fe40008201000 */
[----:B------:R-:W-:-:S03]  /*0520*/  LEA.HI R7, R7, R0, RZ, 0x2 ;  /* 0x0000000007077211 */ /* 0x000fc600078f10ff */
[----:B------:R-:W-:Y:S01]  /*0530*/  FMUL R9, R9, UR4 ;  /* 0x0000000409097c20 */ /* 0x000fe20008400000 */
[----:B------:R-:W-:Y:S01]  /*0540*/  LOP3.LUT R7, R7, 0xfffffffc, RZ, 0xc0, !PT ;  /* 0xfffffffc07077812 */ /* 0x000fe200078ec0ff */
[----:B------:R-:W-:Y:S01]  /*0550*/  VOTEU.ALL UP0, P0 ;  /* 0x00000000003f7886 */ /* 0x000fe20000000000 */
[----:B-1----:R-:W-:Y:S01]  /*0560*/  I2FP.F32.U32 R3, R4 ;  /* 0x0000000400037245 */ /* 0x002fe20000201000 */
[----:B------:R-:W-:Y:S01]  /*0570*/  ULDC UR4, c[0x0][0x154] ;  /* 0x0000550000047ab9 */ /* 0x000fe20000000800 */
[----:B------:R-:W-:Y:S01]  /*0580*/  VOTEU.ALL UP1, P0 ;  /* 0x00000000003f7886 */ /* 0x000fe20000020000 */
[----:B------:R-:W0:Y:S01]  /*0590*/  F2I.U32.TRUNC.NTZ R9, R9 ;  /* 0x0000000900097305 */ /* 0x000e22000020f000 */
[----:B------:R-:W-:Y:S01]  /*05a0*/  IMAD.IADD R7, R0, 0x1, -R7 ;  /* 0x0000000100077824 */ /* 0x000fe200078e0a07 */
[----:B------:R-:W1:Y:S01]  /*05b0*/  @!UP0 S2UR UR7, SR_CgaCtaId ;  /* 0x00000000000789c3 */ /* 0x000e620000008800 */
[----:B------:R-:W-:Y:S01]  /*05c0*/  FMUL R12, R3, UR4 ;  /* 0x00000004030c7c20 */ /* 0x000fe20008400000 */
[----:B------:R-:W-:Y:S01]  /*05d0*/  UMOV UR4, 0x20 ;  /* 0x0000002000047882 */ /* 0x000fe20000000000 */
[----:B------:R-:W-:Y:S01]  /*05e0*/  IMAD R8, R8, 0x4, R7 ;  /* 0x0000000408087824 */ /* 0x000fe200078e0207 */
[----:B------:R-:W-:Y:S01]  /*05f0*/  @!UP0 UMOV UR6, 0x400 ;  /* 0x0000040000068882 */ /* 0x000fe20000000000 */
[----:B------:R-:W-:-:S04]  /*0600*/  @!UP0 UIADD3 UR4, -UR4, 0x100000, URZ ;  /* 0x0010000004048890 */ /* 0x000fc8000fffe13f */
[----:B------:R-:W-:Y:S02]  /*0610*/  @!UP0 USHF.L.U32 UR5, UR4, 0xb, URZ ;  /* 0x0000000b04058899 */ /* 0x000fe4000800063f */
[----:B------:R-:W-:Y:S01]  /*0620*/  @!UP0 USHF.L.U32 UR4, UR4, 0x1, URZ ;  /* 0x0000000104048899 */ /* 0x000fe2000800063f */
[----:B---3--:R-:W-:Y:S01]  /*0630*/  ISETP.EQ.U32.AND P2, PT, R13, 0x1, PT ;  /* 0x000000010d00780c */ /* 0x008fe20003f42070 */
[----:B------:R-:W3:Y:S01]  /*0640*/  F2I.U32.TRUNC.NTZ R12, R12 ;  /* 0x0000000c000c7305 */ /* 0x000ee2000020f000 */
[----:B------:R-:W-:Y:S01]  /*0650*/  LEA.HI R0, R8, R8, RZ, 0x1 ;  /* 0x0000000808007211 */ /* 0x000fe200078f08ff */
[----:B------:R-:W5:Y:S03]  /*0660*/  LDC R7, c[0x0][0x148] ;  /* 0x00005200ff077b82 */ /* 0x000f660000000800 */
[----:B------:R-:W-:Y:S01]  /*0670*/  LOP3.LUT R11, R0, 0xfffffffe, RZ, 0xc0, !PT ;  /* 0xfffffffe000b7812 */ /* 0x000fe200078ec0ff */
[----:B0-----:R-:W-:Y:S01]  /*0680*/  IMAD.MOV R15, RZ, RZ, -R9 ;  /* 0x000000ffff0f7224 */ /* 0x001fe200078e0a09 */
[----:B------:R-:W-:-:S03]  /*0690*/  SHF.R.S32.HI R9, RZ, 0x1f, R2 ;  /* 0x0000001fff097819 */ /* 0x000fc60000011402 */
[----:B--2---:R-:W-:Y:S01]  /*06a0*/  IMAD R3, R10, R15, UR8 ;  /* 0x000000080a037e24 */ /* 0x004fe2000f8e020f */
[----:B------:R-:W-:Y:S01]  /*06b0*/  LEA.HI R9, R9, R2, RZ, 0x2 ;  /* 0x0000000209097211 */ /* 0x000fe200078f10ff */
[C---:B------:R-:W-:Y:S02]  /*06c0*/  IMAD.IADD R0, R8.reuse, 0x1, -R11 ;  /* 0x0000000108007824 */ /* 0x040fe400078e0a0b */
[----:B------:R-:W-:Y:S01]  /*06d0*/  IMAD.SHL.U32 R11, R8, 0x4, RZ ;  /* 0x00000004080b7824 */ /* 0x000fe200078e00ff */
[----:B------:R-:W-:Y:S01]  /*06e0*/  LOP3.LUT R9, R9, 0xfffffffc, RZ, 0xc0, !PT ;  /* 0xfffffffc09097812 */ /* 0x000fe200078ec0ff */
[----:B---3--:R-:W-:Y:S01]  /*06f0*/  IMAD.MOV R21, RZ, RZ, -R12 ;  /* 0x000000ffff157224 */ /* 0x008fe200078e0a0c */
[----:B------:R-:W-:Y:S01]  /*0700*/  ISETP.NE.AND P4, PT, R0, R3, PT ;  /* 0x000000030000720c */ /* 0x000fe20003f85270 */
[----:B-1----:R-:W-:Y:S01]  /*0710*/  @!UP0 ULEA UR6, UR7, UR6, 0x18 ;  /* 0x0000000607068291 */ /* 0x002fe2000f8ec03f */
[----:B------:R-:W-:Y:S01]  /*0720*/  LOP3.LUT R152, R8, 0xc, R11, 0x78, !PT ;  /* 0x0000000c08987812 */ /* 0x000fe200078e780b */
[----:B------:R-:W-:Y:S01]  /*0730*/  IMAD.IADD R0, R2, 0x1, -R9 ;  /* 0x0000000102007824 */ /* 0x000fe200078e0a09 */
[----:B------:R-:W-:Y:S01]  /*0740*/  VOTEU.ALL UP0, P0 ;  /* 0x00000000003f7886 */ /* 0x000fe20000000000 */
[----:B------:R-:W-:Y:S01]  /*0750*/  LOP3.LUT P0, RZ, R6, 0x7, RZ, 0xc0, !PT ;  /* 0x0000000706ff7812 */ /* 0x000fe2000780c0ff */
[----:B------:R-:W-:-:S02]  /*0760*/  VIADD R6, R5, 0xffffffff ;  /* 0xffffffff05067836 */ /* 0x000fc40000000000 */
[----:B------:R-:W-:Y:S01]  /*0770*/  ISETP.NE.AND P1, PT, R0, 0x3, PT ;  /* 0x000000030000780c */ /* 0x000fe20003f25270 */
[----:B-----5:R-:W-:Y:S01]  /*0780*/  IMAD R9, R7, R21, R4 ;  /* 0x0000001507097224 */ /* 0x020fe200078e0204 */
[----:B------:R-:W-:Y:S02]  /*0790*/  ISETP.LT.U32.AND P0, PT, R152, 0x4, !P0 ;  /* 0x000000049800780c */ /* 0x000fe40004701070 */
[----:B------:R-:W-:Y:S01]  /*07a0*/  ISETP.EQ.OR P1, PT, R0, RZ, !P1 ;  /* 0x000000ff0000720c */ /* 0x000fe20004f22670 */
[----:B------:R-:W0:Y:S02]  /*07b0*/  FENCE.VIEW.ASYNC.S ;  /* 0x00000000000073c6 */ /* 0x000e240000000000 */
[----:B0-----:R0:W1:Y:S01]  /*07c0*/  @!UP0 SYNCS.EXCH.64 URZ, [UR6+0xa0], UR4 ;  /* 0x0000a004063f85b2 */ /* 0x0010620008000100 */
[----:B------:R-:W-:Y:S02]  /*07d0*/  @P4 LEA.HI R2, R152, R152, RZ, 0x1 ;  /* 0x0000009898024211 */ /* 0x000fe400078f08ff */
[----:B------:R-:W-:-:S02]  /*07e0*/  ISETP.EQ.AND P1, PT, R5, RZ, P1 ;  /* 0x000000ff0500720c */ /* 0x000fc40000f22270 */
[----:B------:R-:W-:Y:S02]  /*07f0*/  @P4 SHF.R.S32.HI R2, RZ, 0x1, R2 ;  /* 0x00000001ff024819 */ /* 0x000fe40000011402 */
[----:B------:R-:W-:Y:S02]  /*0800*/  ISETP.GE.U32.AND P6, PT, R6, 0x2, PT ;  /* 0x000000020600780c */ /* 0x000fe40003fc6070 */
[----:B------:R-:W-:Y:S02]  /*0810*/  @P4 ISETP.NE.AND P5, PT, R2, R9, PT ;  /* 0x000000090200420c */ /* 0x000fe40003fa5270 */
[----:B------:R-:W-:Y:S02]  /*0820*/  SEL R9, RZ, 0x1, !P0 ;  /* 0x00000001ff097807 */ /* 0x000fe40004000000 */
[----:B------:R-:W-:Y:S02]  /*0830*/  @P4 SEL R22, RZ, 0x1, P5 ;  /* 0x00000001ff164807 */ /* 0x000fe40002800000 */
[----:B------:R-:W-:Y:S01]  /*0840*/  SEL R19, RZ, 0x1, !P1 ;  /* 0x00000001ff137807 */ /* 0x000fe20004800000 */
[----:B------:R0:W2:Y:S01]  /*0850*/  @!UP1 SYNCS.EXCH.64 URZ, [UR6+0xa8], UR4 ;  /* 0x0000a804063f95b2 */ /* 0x0000a20008000100 */
[----:B------:R-:W-:Y:S01]  /*0860*/  LOP3.LUT R22, R22, R9, RZ, 0xc0, !PT ;  /* 0x0000000916167212 */ /* 0x000fe200078ec0ff */
[----:B------:R-:W-:Y:S01]  /*0870*/  NOP ;  /* 0x0000000000007918 */ /* 0x000fe20000000000 */
[----:B------:R-:W-:Y:S01]  /*0880*/  SEL R19, R19, 0x2, P6 ;  /* 0x0000000213137807 */ /* 0x000fe20003000000 */
[----:B------:R-:W-:Y:S06]  /*0890*/  @!P2 BRA `(.L_x_4) ;  /* 0x000000000008a947 */ /* 0x000fec0003800000 */
[----:B-12-4-:R-:W-:Y:S01]  /*08a0*/  UCGABAR_ARV ;  /* 0x00000000000079c7 */ /* 0x016fe20008000000 */
[----:B------:R-:W-:Y:S05]  /*08b0*/  BRA `(.L_x_5) ;  /* 0x0000000000047947 */ /* 0x000fea0003800000 */
.L_x_4:
[----:B-12-4-:R-:W-:Y:S01]  /*08c0*/  NOP ;  /* 0x0000000000007918 */ /* 0x016fe20000000000 */
.L_x_5:
[----:B------:R-:W1:Y:S01]  /*08d0*/  LDC R2, c[0x0][0x65c] ;  /* 0x00019700ff027b82 */ /* 0x000e620000000800 */
[----:B------:R-:W-:Y:S01]  /*08e0*/  MOV R8, UR8 ;  /* 0x0000000800087c02 */ /* 0x000fe20008000f00 */
[----:B------:R-:W-:Y:S01]  /*08f0*/  IMAD.MOV.U32 R9, RZ, RZ, RZ ;  /* 0x000000ffff097224 */ /* 0x000fe200078e00ff */
[----:B-1----:R-:W-:-:S04]  /*0900*/  ISETP.NE.AND P1, PT, R2, 0x1, PT ;  /* 0x000000010200780c */ /* 0x002fc80003f25270 */
[----:B------:R-:W-:-:S09]  /*0910*/  P2R R5, PR, RZ, 0x2 ;  /* 0x00000002ff057803 */ /* 0x000fd20000000000 */
[----:B------:R-:W1:Y:S01]  /*0920*/  @P1 LDC R17, c[0x0][0x10] ;  /* 0x00000400ff111b82 */ /* 0x000e620000000800 */
[----:B------:R-:W-:Y:S02]  /*0930*/  @P1 IMAD.MOV.U32 R5, RZ, RZ, RZ ;  /* 0x000000ffff051224 */ /* 0x000fe400078e00ff */
[----:B------:R-:W-:-:S05]  /*0940*/  @P1 IMAD.MOV.U32 R13, RZ, RZ, RZ ;  /* 0x000000ffff0d1224 */ /* 0x000fca00078e00ff */
[----:B------:R-:W2:Y:S01]  /*0950*/  @!P1 LDC R11, c[0x0][0xc] ;  /* 0x00000300ff0b9b82 */ /* 0x000ea20000000800 */
[----:B-1----:R-:W-:-:S04]  /*0960*/  @P1 IMAD.WIDE.U32 R16, R17, UR8, R4 ;  /* 0x0000000811101c25 */ /* 0x002fc8000f8e0004 */
[----:B------:R-:W-:Y:S02]  /*0970*/  @P1 IMAD.IADD R17, R17, 0x1, R13 ;  /* 0x0000000111111824 */ /* 0x000fe400078e020d */
[----:B--2---:R-:W-:-:S04]  /*0980*/  @!P1 IMAD.WIDE.U32 R8, R4, R11, R8 ;  /* 0x0000000b04089225 */ /* 0x004fc800078e0008 */
[----:B------:R-:W-:Y:S02]  /*0990*/  @!P1 IMAD.MOV.U32 R16, RZ, RZ, R8 ;  /* 0x000000ffff109224 */ /* 0x000fe400078e0008 */
[----:B------:R-:W-:Y:S01]  /*09a0*/  @!P1 IMAD.MOV.U32 R17, RZ, RZ, R9 ;  /* 0x000000ffff119224 */ /* 0x000fe200078e0009 */
[----:B------:R-:W-:Y:S06]  /*09b0*/  @!P2 BRA `(.L_x_6) ;  /* 0x00000000000ca947 */ /* 0x000fec0003800000 */
[----:B------:R-:W-:Y:S01]  /*09c0*/  UCGABAR_WAIT ;  /* 0x0000000000007dc7 */ /* 0x000fe20008000000 */
[----:B------:R-:W-:Y:S01]  /*09d0*/  CCTL.IVALL ;  /* 0x00000000ff00798f */ /* 0x000fe20002000000 */
[----:B------:R-:W-:Y:S05]  /*09e0*/  BRA `(.L_x_7) ;  /* 0x0000000000047947 */ /* 0x000fea0003800000 */
.L_x_6:
[----:B------:R-:W-:Y:S06]  /*09f0*/  BAR.SYNC.DEFER_BLOCKING 0x0 ;  /* 0x0000000000007b1d */ /* 0x000fec0000010000 */
.L_x_7:
[----:B------:R-:W-:Y:S05]  /*0a00*/  @!P3 BRA `(.L_x_8) ;  /* 0x000000a000c4b947 */ /* 0x000fea0003800000 */
[----:B------:R-:W-:-:S13]  /*0a10*/  ISETP.GT.U32.AND P0, PT, R6, 0x1, PT ;  /* 0x000000010600780c */ /* 0x000fda0003f04070 */
[----:B0-----:R-:W-:Y:S05]  /*0a20*/  @P0 EXIT ;  /* 0x000000000000094d */ /* 0x001fea0003800000 */
[----:B------:R-:W-:Y:S01]  /*0a30*/  ULDC.64 UR4, c[0x0][0x650] ;  /* 0x0001940000047ab9 */ /* 0x000fe20000000a00 */
[----:B------:R-:W-:Y:S01]  /*0a40*/  PRMT R0, RZ, 0x7610, R0 ;  /* 0x00007610ff007816 */ /* 0x000fe20000000000 */
[----:B------:R-:W-:Y:S01]  /*0a50*/  IMAD.MOV.U32 R153, RZ, RZ, -0x1 ;  /* 0xffffffffff997424 */ /* 0x000fe200078e00ff */
[----:B------:R-:W-:Y:S01]  /*0a60*/  ISETP.GE.U32.AND P0, PT, R16, UR4, PT ;  /* 0x0000000410007c0c */ /* 0x000fe2000bf06070 */
[----:B------:R-:W-:Y:S02]  /*0a70*/  IMAD.MOV.U32 R154, RZ, RZ, -0x1 ;  /* 0xffffffffff9a7424 */ /* 0x000fe400078e00ff */
[----:B------:R-:W-:Y:S01]  /*0a80*/  IMAD.MOV.U32 R23, RZ, RZ, -0x1 ;  /* 0xffffffffff177424 */ /* 0x000fe200078e00ff */
[----:B------:R-:W-:-:S13]  /*0a90*/  ISETP.GE.U32.AND.EX P0, PT, R17, UR5, PT, P0 ;  /* 0x0000000511007c0c */ /* 0x000fda000bf06100 */
[----:B------:R-:W-:Y:S05]  /*0aa0*/  @P0 BRA `(.L_x_9) ;  /* 0x00000004002c0947 */ /* 0x000fea0003800000 */
[----:B------:R-:W0:Y:S01]  /*0ab0*/  LDC.64 R24, c[0x0][0x628] ;  /* 0x00018a00ff187b82 */ /* 0x000e220000000a00 */
[----:B------:R-:W-:Y:S01]  /*0ac0*/  IMAD.MOV.U32 R8, RZ, RZ, R16 ;  /* 0x000000ffff087224 */ /* 0x000fe200078e0010 */
[----:B------:R-:W-:-:S06]  /*0ad0*/  MOV R9, R17 ;  /* 0x0000001100097202 */ /* 0x000fcc0000000f00 */
[----:B------:R-:W1:Y:S08]  /*0ae0*/  LDC R0, c[0x0][0x630] ;  /* 0x00018c00ff007b82 */ /* 0x000e700000000800 */
[----:B------:R-:W2:Y:S01]  /*0af0*/  LDC.64 R26, c[0x0][0x620] ;  /* 0x00018800ff1a7b82 */ /* 0x000ea20000000a00 */
[----:B0-----:R-:W-:-:S04]  /*0b00*/  ISETP.NE.U32.AND P0, PT, R24, RZ, PT ;  /* 0x000000ff1800720c */ /* 0x001fc80003f05070 */
[----:B------:R-:W-:-:S13]  /*0b10*/  ISETP.NE.AND.EX P0, PT, R25, RZ, PT, P0 ;  /* 0x000000ff1900720c */ /* 0x000fda0003f05300 */
[----:B-12---:R-:W-:Y:S05]  /*0b20*/  @!P0 BRA `(.L_x_10) ;  /* 0x0000000000288947 */ /* 0x006fea0003800000 */
[----:B------:R-:W0:Y:S02]  /*0b30*/  LDC R13, c[0x0][0x634] ;  /* 0x00018d00ff0d7b82 */ /* 0x000e240000000800 */
[----:B0-----:R-:W-:-:S05]  /*0b40*/  IADD3 R13, P0, R16, R13, RZ ;  /* 0x0000000d100d7210 */ /* 0x001fca0007f1e0ff */
[----:B------:R-:W-:-:S04]  /*0b50*/  IMAD.X R15, RZ, RZ, R17, P0 ;  /* 0x000000ffff0f7224 */ /* 0x000fc800000e0611 */
[----:B------:R-:W-:-:S04]  /*0b60*/  IMAD.WIDE.U32 R8, R15, R24, RZ ;  /* 0x000000180f087225 */ /* 0x000fc800078e00ff */
[----:B------:R-:W-:-:S04]  /*0b70*/  IMAD.WIDE.U32 R10, P0, R13, R25, R8 ;  /* 0x000000190d0a7225 */ /* 0x000fc80007800008 */
[----:B------:R-:W-:-:S04]  /*0b80*/  IMAD.WIDE.U32 R8, R13, R24, RZ ;  /* 0x000000180d087225 */ /* 0x000fc800078e00ff */
[----:B------:R-:W-:Y:S01]  /*0b90*/  IMAD.X R13, RZ, RZ, RZ, P0 ;  /* 0x000000ffff0d7224 */ /* 0x000fe200000e06ff */
[----:B------:R-:W-:Y:S01]  /*0ba0*/  IADD3 RZ, P0, R9, R10, RZ ;  /* 0x0000000a09ff7210 */ /* 0x000fe20007f1e0ff */
[----:B------:R-:W-:-:S04]  /*0bb0*/  IMAD.MOV.U32 R12, RZ, RZ, R11 ;  /* 0x000000ffff0c7224 */ /* 0x000fc800078e000b */
[----:B------:R-:W-:-:S08]  /*0bc0*/  IMAD.WIDE.U32.X R8, R15, R25, R12, P0 ;  /* 0x000000190f087225 */ /* 0x000fd000000e040c */
.L_x_10:
[----:B------:R-:W0:Y:S01]  /*0bd0*/  LDC.64 R24, c[0x0][0x640] ;  /* 0x00019000ff187b82 */ /* 0x000e220000000a00 */
[-CC-:B------:R-:W-:Y:S01]  /*0be0*/  SHF.R.U64 R28, R8, R0.reuse, R9.reuse ;  /* 0x00000000081c7219 */ /* 0x180fe20000001209 */
[----:B------:R-:W-:Y:S01]  /*0bf0*/  IMAD R30, R7, R21, R4 ;  /* 0x00000015071e7224 */ /* 0x000fe200078e0204 */
[----:B------:R-:W-:Y:S01]  /*0c00*/  SHF.R.U32.HI R0, RZ, R0, R9 ;  /* 0x00000000ff007219 */ /* 0x000fe20000011609 */
[----:B------:R-:W-:Y:S01]  /*0c10*/  IMAD.MOV.U32 R21, RZ, RZ, 0x1 ;  /* 0x00000001ff157424 */ /* 0x000fe200078e00ff */
[----:B------:R-:W-:-:S03]  /*0c20*/  IADD3 R5, P0, RZ, -R28, RZ ;  /* 0x8000001cff057210 */ /* 0x000fc60007f1e0ff */
[----:B------:R-:W1:Y:S02]  /*0c30*/  LDC R6, c[0x0][0x618] ;  /* 0x00018600ff067b82 */ /* 0x000e640000000800 */
[----:B------:R-:W-:-:S04]  /*0c40*/  IMAD.X R9, RZ, RZ, ~R0, P0 ;  /* 0x000000ffff097224 */ /* 0x000fc800000e0e00 */
[-C--:B------:R-:W-:Y:S02]  /*0c50*/  IMAD R0, R9, R26.reuse, RZ ;  /* 0x0000001a09007224 */ /* 0x080fe400078e02ff */
[----:B------:R-:W2:Y:S01]  /*0c60*/  LDC R11, c[0x0][0x608] ;  /* 0x00018200ff0b7b82 */ /* 0x000ea20000000800 */
[----:B------:R-:W-:-:S04]  /*0c70*/  IMAD.WIDE.U32 R8, R5, R26, R16 ;  /* 0x0000001a05087225 */ /* 0x000fc800078e0010 */
[----:B------:R-:W-:-:S03]  /*0c80*/  IMAD R5, R5, R27, R0 ;  /* 0x0000001b05057224 */ /* 0x000fc600078e0200 */
[----:B------:R-:W3:Y:S01]  /*0c90*/  LDC R12, c[0x0][0x658] ;  /* 0x00019600ff0c7b82 */ /* 0x000ee20000000800 */
[----:B0-----:R-:W-:Y:S01]  /*0ca0*/  ISETP.NE.U32.AND P0, PT, R24, RZ, PT ;  /* 0x000000ff1800720c */ /* 0x001fe20003f05070 */
[----:B------:R-:W-:Y:S02]  /*0cb0*/  IMAD.IADD R5, R9, 0x1, R5 ;  /* 0x0000000109057824 */ /* 0x000fe400078e0205 */
[----:B------:R-:W-:Y:S01]  /*0cc0*/  IMAD.MOV.U32 R9, RZ, RZ, -0x1 ;  /* 0xffffffffff097424 */ /* 0x000fe200078e00ff */
[----:B------:R-:W-:-:S03]  /*0cd0*/  ISETP.NE.AND.EX P0, PT, R25, RZ, PT, P0 ;  /* 0x000000ff1900720c */ /* 0x000fc60003f05300 */
[----:B------:R-:W0:Y:S01]  /*0ce0*/  LDC R15, c[0x0][0x600] ;  /* 0x00018000ff0f7b82 */ /* 0x000e220000000800 */
[-CC-:B-1----:R-:W-:Y:S02]  /*0cf0*/  SHF.R.U64 R13, R8, R6.reuse, R5.reuse ;  /* 0x00000006080d7219 */ /* 0x182fe40000001205 */
[----:B------:R-:W-:-:S05]  /*0d00*/  SHF.R.U32.HI R0, RZ, R6, R5 ;  /* 0x00000006ff007219 */ /* 0x000fca0000011605 */
[----:B------:R-:W1:Y:S01]  /*0d10*/  LDC R14, c[0x0][0x648] ;  /* 0x00019200ff0e7b82 */ /* 0x000e620000000800 */
[-CC-:B--2---:R-:W-:Y:S02]  /*0d20*/  SHF.R.U64 R27, R13, R11.reuse, R0.reuse ;  /* 0x0000000b0d1b7219 */ /* 0x184fe40000001200 */
[----:B------:R-:W-:-:S05]  /*0d30*/  SHF.R.U32.HI R5, RZ, R11, R0 ;  /* 0x0000000bff057219 */ /* 0x000fca0000011600 */
[----:B------:R-:W2:Y:S01]  /*0d40*/  LDC R20, c[0x0][0x638] ;  /* 0x00018e00ff147b82 */ /* 0x000ea20000000800 */
[-CC-:B---3--:R-:W-:Y:S02]  /*0d50*/  SHF.R.U64 R26, R27, R12.reuse, R5.reuse ;  /* 0x0000000c1b1a7219 */ /* 0x188fe40000001205 */
[-C--:B------:R-:W-:Y:S02]  /*0d60*/  SHF.L.U32 R0, R9, R12.reuse, RZ ;  /* 0x0000000c09007219 */ /* 0x080fe400000006ff */
[----:B------:R-:W-:Y:S01]  /*0d70*/  SHF.R.U32.HI R5, RZ, R12, R5 ;  /* 0x0000000cff057219 */ /* 0x000fe20000011605 */
[----:B------:R-:W-:Y:S01]  /*0d80*/  IMAD.MOV.U32 R4, RZ, RZ, R26 ;  /* 0x000000ffff047224 */ /* 0x000fe200078e001a */
[----:B------:R-:W-:Y:S01]  /*0d90*/  LOP3.LUT R10, RZ, R0, RZ, 0x33, !PT ;  /* 0x00000000ff0a7212 */ /* 0x000fe200078e33ff */
[----:B------:R-:W3:Y:S01]  /*0da0*/  LDC R23, c[0x0][0x610] ;  /* 0x00018400ff177b82 */ /* 0x000ee20000000800 */
[----:B------:R-:W-:Y:S05]  /*0db0*/  @!P0 BRA `(.L_x_11) ;  /* 0x0000000000288947 */ /* 0x000fea0003800000 */
[----:B------:R-:W4:Y:S02]  /*0dc0*/  LDC R9, c[0x0][0x64c] ;  /* 0x00019300ff097b82 */ /* 0x000f240000000800 */
[----:B----4-:R-:W-:-:S05]  /*0dd0*/  IADD3 R9, P0, R26, R9, RZ ;  /* 0x000000091a097210 */ /* 0x010fca0007f1e0ff */
[----:B------:R-:W-:-:S04]  /*0de0*/  IMAD.X R11, RZ, RZ, R5, P0 ;  /* 0x000000ffff0b7224 */ /* 0x000fc800000e0605 */
[----:B------:R-:W-:-:S04]  /*0df0*/  IMAD.WIDE.U32 R4, R11, R24, RZ ;  /* 0x000000180b047225 */ /* 0x000fc800078e00ff */
[----:B------:R-:W-:-:S04]  /*0e00*/  IMAD.WIDE.U32 R6, P0, R9, R25, R4 ;  /* 0x0000001909067225 */ /* 0x000fc80007800004 */
[----:B------:R-:W-:Y:S01]  /*0e10*/  IMAD.WIDE.U32 R4, R9, R24, RZ ;  /* 0x0000001809047225 */ /* 0x000fe200078e00ff */
[----:B------:R-:W-:-:S03]  /*0e20*/  MOV R8, R7 ;  /* 0x0000000700087202 */ /* 0x000fc60000000f00 */
[----:B------:R-:W-:Y:S01]  /*0e30*/  IMAD.X R9, RZ, RZ, RZ, P0 ;  /* 0x000000ffff097224 */ /* 0x000fe200000e06ff */
[----:B------:R-:W-:-:S05]  /*0e40*/  IADD3 RZ, P0, R5, R6, RZ ;  /* 0x0000000605ff7210 */ /* 0x000fca0007f1e0ff */
[----:B------:R-:W-:-:S08]  /*0e50*/  IMAD.WIDE.U32.X R4, R11, R25, R8, P0 ;  /* 0x000000190b047225 */ /* 0x000fd000000e0408 */
.L_x_11:
[----:B-1----:R-:W-:Y:S01]  /*0e60*/  SHF.R.U64 R4, R4, R14, R5 ;  /* 0x0000000e04047219 */ /* 0x002fe20000001205 */
[----:B0-----:R-:W-:Y:S01]  /*0e70*/  VIADD R6, R15, 0xffffffff ;  /* 0xffffffff0f067836 */ /* 0x001fe20000000000 */
[----:B------:R-:W-:Y:S02]  /*0e80*/  SHF.L.U32 R0, R21, R12, RZ ;  /* 0x0000000c15007219 */ /* 0x000fe400000006ff */
[----:B------:R-:W-:Y:S01]  /*0e90*/  LOP3.LUT R5, R27, R10, RZ, 0xc0, !PT ;  /* 0x0000000a1b057212 */ /* 0x000fe200078ec0ff */
[----:B------:R-:W-:Y:S01]  /*0ea0*/  IMAD.MOV R7, RZ, RZ, -R4 ;  /* 0x000000ffff077224 */ /* 0x000fe200078e0a04 */
[----:B------:R-:W-:Y:S02]  /*0eb0*/  SEL R3, R3, R30, !P1 ;  /* 0x0000001e03037207 */ /* 0x000fe40004800000 */
[----:B------:R-:W-:Y:S01]  /*0ec0*/  LOP3.LUT R6, R13, R6, RZ, 0xc0, !PT ;  /* 0x000000060d067212 */ /* 0x000fe200078ec0ff */
[----:B------:R-:W-:Y:S02]  /*0ed0*/  IMAD R4, R0, R4, R5 ;  /* 0x0000000400047224 */ /* 0x000fe400078e0205 */
[----:B--2---:R-:W-:-:S02]  /*0ee0*/  IMAD R0, R7, R20, R26 ;  /* 0x0000001407007224 */ /* 0x004fc400078e021a */
[----:B---3--:R-:W-:Y:S02]  /*0ef0*/  IMAD R3, R4, R23, R3 ;  /* 0x0000001704037224 */ /* 0x008fe400078e0203 */
[----:B------:R-:W-:Y:S02]  /*0f00*/  IMAD.MOV.U32 R5, RZ, RZ, 0x1 ;  /* 0x00000001ff057424 */ /* 0x000fe400078e00ff */
[----:B------:R-:W-:Y:S02]  /*0f10*/  IMAD R4, R0, R15, R6 ;  /* 0x0000000f00047224 */ /* 0x000fe400078e0206 */
[----:B------:R-:W-:Y:S01]  /*0f20*/  IMAD.MOV.U32 R23, RZ, RZ, R28 ;  /* 0x000000ffff177224 */ /* 0x000fe200078e001c */
[----:B------:R-:W-:Y:S02]  /*0f30*/  PRMT R0, R5, 0x7610, R0 ;  /* 0x0000761005007816 */ /* 0x000fe40000000000 */
[----:B------:R-:W-:Y:S02]  /*0f40*/  SEL R154, R4, R3, !P1 ;  /* 0x00000003049a7207 */ /* 0x000fe40004800000 */
[----:B------:R-:W-:-:S07]  /*0f50*/  SEL R153, R3, R4, !P1 ;  /* 0x0000000403997207 */ /* 0x000fce0004800000 */
.L_x_9:
[----:B------:R-:W-:-:S08]  /*0f60*/  NOP ;  /* 0x0000000000007918 */ /* 0x000fd00000000000 */
[----:B------:R-:W0:Y:S02]  /*0f70*/  USETMAXREG.TRY_ALLOC.CTAPOOL UP0, 0xe8 ;  /* 0x000000e8000079c8 */ /* 0x000e240008000600 */
[----:B0-----:R-:W-:-:S13]  /*0f80*/  PLOP3.LUT P0, PT, PT, PT, UP0, 0x80, 0x0 ;  /* 0x000000000000781c */ /* 0x001fda0003f0f008 */
[----:B------:R-:W-:Y:S05]  /*0f90*/  @!P0 BRA `(.L_x_9) ;  /* 0xfffffffc00f08947 */ /* 0x000fea000383ffff */
[----:B------:R-:W-:Y:S01]  /*0fa0*/  ULDC.64 UR4, c[0x0][0x598] ;  /* 0x0001660000047ab9 */ /* 0x000fe20000000a00 */
[----:B------:R-:W-:Y:S01]  /*0fb0*/  ULDC.64 UR36, c[0x0][0x208] ;  /* 0x0000820000247ab9 */ /* 0x000fe20000000a00 */
[----:B------:R-:W-:-:S04]  /*0fc0*/  ISETP.NE.U32.AND P0, PT, RZ, UR4, PT ;  /* 0x00000004ff007c0c */ /* 0x000fc8000bf05070 */
[----:B------:R-:W-:-:S13]  /*0fd0*/  ISETP.NE.AND.EX P0, PT, RZ, UR5, PT, P0 ;  /* 0x00000005ff007c0c */ /* 0x000fda000bf05300 */
[----:B------:R-:W-:Y:S05]  /*0fe0*/  @!P0 BRA `(.L_x_12) ;  /* 0x00000000001c8947 */ /* 0x000fea0003800000 */
[----:B------:R-:W0:Y:S02]  /*0ff0*/  LDC.64 R4, c[0x0][0x598] ;  /* 0x00016600ff047b82 */ /* 0x000e240000000a00 */
[----:B0-----:R-:W2:Y:S02]  /*1000*/  LDG.E.64 R4, desc[UR36][R4.64] ;  /* 0x0000002404047981 */ /* 0x001ea4000c1e1b00 */
[----:B--2---:R-:W-:-:S04]  /*1010*/  ISETP.NE.U32.AND P0, PT, R4, RZ, PT ;  /* 0x000000ff0400720c */ /* 0x004fc80003f05070 */
[----:B------:R-:W-:-:S13]  /*1020*/  ISETP.NE.AND.EX P0, PT, R5, RZ, PT, P0 ;  /* 0x000000ff0500720c */ /* 0x000fda0003f05300 */
[----:B------:R-:W-:Y:S05]  /*1030*/  @!P0 BRA `(.L_x_12) ;  /* 0x0000000000088947 */ /* 0x000fea0003800000 */
[----:B------:R0:W5:Y:S01]  /*1040*/  LD.E R155, desc[UR36][R4.64] ;  /* 0x00000024049b7980 */ /* 0x000162000c101900 */
[----:B------:R-:W-:Y:S05]  /*1050*/  BRA `(.L_x_13) ;  /* 0x0000000000247947 */ /* 0x000fea0003800000 */
.L_x_12:
[----:B------:R-:W-:Y:S02]  /*1060*/  ULDC.64 UR4, c[0x0][0x588] ;  /* 0x0001620000047ab9 */ /* 0x000fe40000000a00 */
[----:B------:R-:W-:-:S04]  /*1070*/  ISETP.NE.U32.AND P0, PT, RZ, UR4, PT ;  /* 0x00000004ff007c0c */ /* 0x000fc8000bf05070 */
[----:B------:R-:W-:-:S13]  /*1080*/  ISETP.NE.AND.EX P0, PT, RZ, UR5, PT, P0 ;  /* 0x00000005ff007c0c */ /* 0x000fda000bf05300 */
[----:B------:R-:W-:Y:S05]  /*1090*/  @!P0 BRA `(.L_x_14) ;  /* 0x00000000000c8947 */ /* 0x000fea0003800000 */
[----:B------:R-:W0:Y:S02]  /*10a0*/  LDC.64 R4, c[0x0][0x588] ;  /* 0x00016200ff047b82 */ /* 0x000e240000000a00 */
[----:B0-----:R1:W5:Y:S01]  /*10b0*/  LDG.E R155, desc[UR36][R4.64] ;  /* 0x00000024049b7981 */ /* 0x001362000c1e1900 */
[----:B------:R-:W-:Y:S05]  /*10c0*/  BRA `(.L_x_13) ;  /* 0x0000000000087947 */ /* 0x000fea0003800000 */
.L_x_14:
[----:B------:R-:W-:Y:S02]  /*10d0*/  ULDC UR4, c[0x0][0x580] ;  /* 0x0001600000047ab9 */ /* 0x000fe40000000800 */
[----:B------:R-:W-:-:S07]  /*10e0*/  IMAD.U32 R155, RZ, RZ, UR4 ;  /* 0x00000004ff9b7e24 */ /* 0x000fce000f8e00ff */
.L_x_13:
[----:B------:R-:W-:Y:S02]  /*10f0*/  ULDC.64 UR4, c[0x0][0x5a0] ;  /* 0x0001680000047ab9 */ /* 0x000fe40000000a00 */
[----:B------:R-:W-:-:S04]  /*1100*/  ISETP.NE.U32.AND P0, PT, RZ, UR4, PT ;  /* 0x00000004ff007c0c */ /* 0x000fc8000bf05070 */
[----:B------:R-:W-:-:S13]  /*1110*/  ISETP.NE.AND.EX P0, PT, RZ, UR5, PT, P0 ;  /* 0x00000005ff007c0c */ /* 0x000fda000bf05300 */
[----:B------:R-:W-:Y:S05]  /*1120*/  @!P0 BRA `(.L_x_15) ;  /* 0x00000000001c8947 */ /* 0x000fea0003800000 */
[----:B01----:R-:W0:Y:S02]  /*1130*/  LDC.64 R4, c[0x0][0x5a0] ;  /* 0x00016800ff047b82 */ /* 0x003e240000000a00 */
[----:B0-----:R-:W2:Y:S02]  /*1140*/  LDG.E.64 R4, desc[UR36][R4.64] ;  /* 0x0000002404047981 */ /* 0x001ea4000c1e1b00 */
[----:B--2---:R-:W-:-:S04]  /*1150*/  ISETP.NE.U32.AND P0, PT, R4, RZ, PT ;  /* 0x000000ff0400720c */ /* 0x004fc80003f05070 */
[----:B------:R-:W-:-:S13]  /*1160*/  ISETP.NE.AND.EX P0, PT, R5, RZ, PT, P0 ;  /* 0x000000ff0500720c */ /* 0x000fda0003f05300 */
[----:B------:R-:W-:Y:S05]  /*1170*/  @!P0 BRA `(.L_x_15) ;  /* 0x0000000000088947 */ /* 0x000fea0003800000 */
[----:B------:R0:W5:Y:S01]  /*1180*/  LD.E R156, desc[UR36][R4.64] ;  /* 0x00000024049c7980 */ /* 0x000162000c101900 */
[----:B------:R-:W-:Y:S05]  /*1190*/  BRA `(.L_x_16) ;  /* 0x0000000000247947 */ /* 0x000fea0003800000 */
.L_x_15:
[----:B------:R-:W-:Y:S02]  /*11a0*/  ULDC.64 UR4, c[0x0][0x590] ;  /* 0x0001640000047ab9 */ /* 0x000fe40000000a00 */
[----:B------:R-:W-:-:S04]  /*11b0*/  ISETP.NE.U32.AND P0, PT, RZ, UR4, PT ;  /* 0x00000004ff007c0c */ /* 0x000fc8000bf05070 */
[----:B------:R-:W-:-:S13]  /*11c0*/  ISETP.NE.AND.EX P0, PT, RZ, UR5, PT, P0 ;  /* 0x00000005ff007c0c */ /* 0x000fda000bf05300 */
[----:B------:R-:W-:Y:S05]  /*11d0*/  @!P0 BRA `(.L_x_17) ;  /* 0x00000000000c8947 */ /* 0x000fea0003800000 */
[----:B------:R-:W2:Y:S02]  /*11e0*/  LDC.64 R156, c[0x0][0x590] ;  /* 0x00016400ff9c7b82 */ /* 0x000ea40000000a00 */
[----:B--2---:R2:W5:Y:S01]  /*11f0*/  LDG.E R156, desc[UR36][R156.64] ;  /* 0x000000249c9c7981 */ /* 0x004562000c1e1900 */
[----:B------:R-:W-:Y:S05]  /*1200*/  BRA `(.L_x_16) ;  /* 0x0000000000087947 */ /* 0x000fea0003800000 */
.L_x_17:
[----:B------:R-:W-:Y:S02]  /*1210*/  ULDC UR4, c[0x0][0x584] ;  /* 0x0001610000047ab9 */ /* 0x000fe40000000800 */
[----:B------:R-:W-:-:S07]  /*1220*/  IMAD.U32 R156, RZ, RZ, UR4 ;  /* 0x00000004ff9c7e24 */ /* 0x000fce000f8e00ff */
.L_x_16:
[----:B------:R-:W-:-:S13]  /*1230*/  LOP3.LUT P0, RZ, R0, 0xff, RZ, 0xc0, !PT ;  /* 0x000000ff00ff7812 */ /* 0x000fda000780c0ff */
[----:B------:R-:W-:Y:S05]  /*1240*/  @!P0 EXIT ;  /* 0x000000000000894d */ /* 0x000fea0003800000 */
[----:B------:R-:W-:Y:S01]  /*1250*/  ULDC UR4, c[0x0][0x28c] ;  /* 0x0000a30000047ab9 */ /* 0x000fe20000000800 */
[----:B------:R-:W-:Y:S01]  /*1260*/  LOP3.LUT R166, R19, 0x1, RZ, 0xfc, !PT ;  /* 0x0000000113a67812 */ /* 0x000fe200078efcff */
[----:B------:R-:W-:Y:S01]  /*1270*/  UIADD3 UR4, UR4, 0x1f, URZ ;  /* 0x0000001f04047890 */ /* 0x000fe2000fffe03f */
[----:B------:R-:W-:Y:S01]  /*1280*/  UMOV UR38, URZ ;  /* 0x0000003f00267c82 */ /* 0x000fe20008000000 */
[----:B------:R-:W-:Y:S02]  /*1290*/  UMOV UR39, URZ ;  /* 0x0000003f00277c82 */ /* 0x000fe40008000000 */
[----:B------:R-:W-:-:S04]  /*12a0*/  USHF.R.S32.HI UR5, URZ, 0x1f, UR4 ;  /* 0x0000001f3f057899 */ /* 0x000fc80008011404 */
[----:B------:R-:W-:-:S04]  /*12b0*/  ULEA.HI UR5, UR5, UR4, URZ, 0x5 ;  /* 0x0000000405057291 */ /* 0x000fc8000f8f283f */
[----:B------:R-:W-:-:S12]  /*12c0*/  USHF.R.S32.HI UR40, URZ, 0x5, UR5 ;  /* 0x000000053f287899 */ /* 0x000fd80008011405 */
.L_x_291:
[----:B------:R-:W-:Y:S01]  /*12d0*/  LOP3.LUT R0, R18, 0x80, RZ, 0xc0, !PT ;  /* 0x0000008012007812 */ /* 0x000fe200078ec0ff */
[----:B---3--:R-:W3:Y:S01]  /*12e0*/  S2UR UR7, SR_CgaCtaId ;  /* 0x00000000000779c3 */ /* 0x008ee20000008800 */
[----:B------:R-:W-:Y:S02]  /*12f0*/  UMOV UR6, 0x400 ;  /* 0x0000040000067882 */ /* 0x000fe40000000000 */
[----:B------:R-:W-:-:S06]  /*1300*/  SHF.R.U32.HI R0, RZ, 0x7, R0 ;  /* 0x00000007ff007819 */ /* 0x000fcc0000011600 */
[----:B----4-:R-:W4:Y:S01]  /*1310*/  SHFL.IDX PT, R0, R0, RZ, 0x1f ;  /* 0x00001fff00007589 */ /* 0x010f2200000e0000 */
[----:B---3--:R-:W-:Y:S01]  /*1320*/  ULEA UR6, UR7, UR6, 0x18 ;  /* 0x0000000607067291 */ /* 0x008fe2000f8ec03f */
[----:B----4-:R-:W-:-:S13]  /*1330*/  R2UR UR4, R0 ;  /* 0x00000000000472ca */ /* 0x010fda00000e0000 */
[----:B------:R-:W-:-:S04]  /*1340*/  ULEA.HI UR5, UR4, UR4, URZ, 0x1 ;  /* 0x0000000404057291 */ /* 0x000fc8000f8f083f */
[----:B------:R-:W-:-:S04]  /*1350*/  ULOP3.LUT UR5, UR5, 0xffffe, URZ, 0xc0, !UPT ;  /* 0x000ffffe05057892 */ /* 0x000fc8000f8ec03f */
[----:B------:R-:W-:-:S03]  /*1360*/  UIADD3 UR5, UR4, -UR5, URZ ;  /* 0x8000000504057290 */ /* 0x000fc6000fffe03f */
[----:B------:R-:W-:Y:S01]  /*1370*/  ULDC UR4, c[0x0][0x28c] ;  /* 0x0000a30000047ab9 */ /* 0x000fe20000000800 */
[----:B------:R-:W-:Y:S01]  /*1380*/  ULEA UR5, UR5, UR6, 0xc ;  /* 0x0000000605057291 */ /* 0x000fe2000f8e603f */
[----:B------:R-:W-:-:S03]  /*1390*/  ISETP.LT.AND P0, PT, RZ, UR4, PT ;  /* 0x00000004ff007c0c */ /* 0x000fc6000bf01270 */
[----:B------:R-:W-:-:S04]  /*13a0*/  UIADD3 UR5, UR5, 0x180, URZ ;  /* 0x0000018005057890 */ /* 0x000fc8000fffe03f */
[----:B------:R-:W-:-:S04]  /*13b0*/  USHF.R.U32.HI UR5, URZ, 0x4, UR5 ;  /* 0x000000043f057899 */ /* 0x000fc80008011605 */
[----:B------:R-:W-:Y:S02]  /*13c0*/  ULOP3.LUT UR41, UR5, 0x3fff, URZ, 0xc0, !UPT ;  /* 0x00003fff05297892 */ /* 0x000fe4000f8ec03f */
[----:B-12---:R-:W-:Y:S10]  /*13d0*/  @P0 BRA `(.L_x_18) ;  /* 0x0000000000400947 */ /* 0x006ff40003800000 */
[----:B------:R-:W-:Y:S01]  /*13e0*/  MOV R0, 0x0 ;  /* 0x0000000000007802 */ /* 0x000fe20000000f00 */
[----:B------:R-:W-:Y:S01]  /*13f0*/  ULDC.64 UR4, c[0x4][0x68] ;  /* 0x01001a0000047ab9 */ /* 0x000fe20000000a00 */
[----:B------:R-:W-:Y:S01]  /*1400*/  ULDC.64 UR6, c[0x4][0x8] ;  /* 0x0100020000067ab9 */ /* 0x000fe20000000a00 */
[----:B01----:R-:W-:Y:S01]  /*1410*/  IMAD.U32 R4, RZ, RZ, UR4 ;  /* 0x00000004ff047e24 */ /* 0x003fe2000f8e00ff */
[----:B------:R0:W1:Y:S01]  /*1420*/  LDC.64 R14, c[0x4][R0] ;  /* 0x01000000000e7b82 */ /* 0x0000620000000a00 */
[----:B------:R-:W-:Y:S01]  /*1430*/  IMAD.U32 R5, RZ, RZ, UR5 ;  /* 0x00000005ff057e24 */ /* 0x000fe2000f8e00ff */
[----:B------:R-:W-:Y:S01]  /*1440*/  ULDC.64 UR4, c[0x4][0x70] ;  /* 0x01001c0000047ab9 */ /* 0x000fe20000000a00 */
[----:B------:R-:W-:Y:S01]  /*1450*/  MOV R10, UR6 ;  /* 0x00000006000a7c02 */ /* 0x000fe20008000f00 */
[----:B------:R-:W-:Y:S02]  /*1460*/  IMAD.U32 R6, RZ, RZ, UR4 ;  /* 0x00000004ff067e24 */ /* 0x000fe4000f8e00ff */
[----:B------:R-:W-:-:S02]  /*1470*/  IMAD.U32 R7, RZ, RZ, UR5 ;  /* 0x00000005ff077e24 */ /* 0x000fc4000f8e00ff */
[----:B------:R-:W-:Y:S02]  /*1480*/  IMAD.U32 R11, RZ, RZ, UR7 ;  /* 0x00000007ff0b7e24 */ /* 0x000fe4000f8e00ff */
[----:B------:R-:W-:Y:S02]  /*1490*/  IMAD.MOV.U32 R8, RZ, RZ, 0x1e1 ;  /* 0x000001e1ff087424 */ /* 0x000fe400078e00ff */
[----:B------:R-:W-:Y:S02]  /*14a0*/  IMAD.MOV.U32 R12, RZ, RZ, 0x1 ;  /* 0x00000001ff0c7424 */ /* 0x000fe400078e00ff */
[----:B0-----:R-:W-:-:S07]  /*14b0*/  IMAD.MOV.U32 R13, RZ, RZ, RZ ;  /* 0x000000ffff0d7224 */ /* 0x001fce00078e00ff */
[----:B------:R-:W-:-:S07]  /*14c0*/  LEPC R20, `(.L_x_18) ;  /* 0x000000001014794e */ /* 0x000fce0000000000 */
[----:B-12--5:R-:W-:Y:S05]  /*14d0*/  CALL.ABS.NOINC R14 ;  /* 0x000000000e007343 */ /* 0x026fea0003c00000 */
.L_x_18:
[----:B------:R-:W-:-:S13]  /*14e0*/  ISETP.NE.AND P0, PT, R166, 0x3, PT ;  /* 0x00000003a600780c */ /* 0x000fda0003f05270 */
[----:B------:R-:W-:Y:S05]  /*14f0*/  @!P0 BRA `(.L_x_19) ;  /* 0x0000000000048947 */ /* 0x000fea0003800000 */
[----:B------:R-:W-:Y:S01]  /*1500*/  BPT.TRAP 0x1 ;  /* 0x000000040000795c */ /* 0x000fe20000300000 */
.L_x_19:
[----:B------:R-:W3:Y:S01]  /*1510*/  S2UR UR5, SR_CgaCtaId ;  /* 0x00000000000579c3 */ /* 0x000ee20000008800 */
[----:B------:R-:W-:Y:S01]  /*1520*/  UMOV UR4, 0x400 ;  /* 0x0000040000047882 */ /* 0x000fe20000000000 */
[----:B------:R-:W-:Y:S02]  /*1530*/  IMAD.U32 R0, RZ, RZ, UR38 ;  /* 0x00000026ff007e24 */ /* 0x000fe4000f8e00ff */
[----:B------:R-:W-:-:S03]  /*1540*/  IMAD.U32 R3, RZ, RZ, UR39 ;  /* 0x00000027ff037e24 */ /* 0x000fc6000f8e00ff */
[----:B------:R-:W-:Y:S01]  /*1550*/  SHF.L.U32 R0, R0, 0x1f, RZ ;  /* 0x0000001f00007819 */ /* 0x000fe200000006ff */
[----:B---3--:R-:W-:-:S06]  /*1560*/  ULEA UR4, UR5, UR4, 0x18 ;  /* 0x0000000405047291 */ /* 0x008fcc000f8ec03f */
[----:B------:R-:W-:-:S04]  /*1570*/  IMAD.U32 R6, RZ, RZ, UR4 ;  /* 0x00000004ff067e24 */ /* 0x000fc8000f8e00ff */
[----:B------:R-:W-:-:S04]  /*1580*/  IMAD R3, R3, 0x8, R6 ;  /* 0x0000000803037824 */ /* 0x000fc800078e0206 */
[----:B------:R3:W4:Y:S01]  /*1590*/  SYNCS.PHASECHK.TRANS64.TRYWAIT P1, [R3+URZ], R0 ;  /* 0x00000000030075a7 */ /* 0x000722000802017f */
[----:B------:R-:W-:Y:S05]  /*15a0*/  @!P0 BRA `(.L_x_20) ;  /* 0x0000000000048947 */ /* 0x000fea0003800000 */
[----:B------:R-:W-:Y:S01]  /*15b0*/  BPT.TRAP 0x1 ;  /* 0x000000040000795c */ /* 0x000fe20000300000 */
.L_x_20:
[----:B----4-:R-:W-:Y:S05]  /*15c0*/  @P1 BRA `(.L_x_21) ;  /* 0x0000000000081947 */ /* 0x010fea0003800000 */
[----:B------:R-:W4:Y:S02]  /*15d0*/  SYNCS.PHASECHK.TRANS64.TRYWAIT P1, [R3+URZ], R0 ;  /* 0x00000000030075a7 */ /* 0x000f24000802017f */
[----:B----4-:R-:W-:Y:S05]  /*15e0*/  @!P1 BRA `(.L_x_22) ;  /* 0x000000b000249947 */ /* 0x010fea0003800000 */
.L_x_21:
[----:B------:R-:W-:-:S04]  /*15f0*/  UISETP.LT.AND UP0, UPT, UR40, 0x1, UPT ;  /* 0x000000012800788c */ /* 0x000fc8000bf01270 */
[----:B------:R-:W-:-:S06]  /*1600*/  USEL UR4, UR40, 0x1, UP0 ;  /* 0x0000000128047887 */ /* 0x000fcc0008000000 */
[----:B---34-:R-:W-:Y:S01]  /*1610*/  IMAD.U32 R0, RZ, RZ, UR4 ;  /* 0x00000004ff007e24 */ /* 0x018fe2000f8e00ff */
[----:B------:R-:W-:Y:S05]  /*1620*/  WARPSYNC.ALL ;  /* 0x0000000000007948 */ /* 0x000fea0003800000 */
[----:B------:R-:W-:-:S04]  /*1630*/  IADD3 R0, -R0, UR40, RZ ;  /* 0x0000002800007c10 */ /* 0x000fc8000fffe1ff */
[----:B------:R-:W-:Y:S02]  /*1640*/  ISETP.GE.AND P1, PT, R0, 0x1, PT ;  /* 0x000000010000780c */ /* 0x000fe40003f26270 */
[----:B------:R-:W-:Y:S01]  /*1650*/  R2UR UR4, R6 ;  /* 0x00000000060472ca */ /* 0x000fe200000e0000 */
[----:B------:R-:W-:Y:S01]  /*1660*/  WARPGROUP.ARRIVE ;  /* 0x00000000000079c5 */ /* 0x000fe20000000000 */
[----:B------:R-:W-:Y:S01]  /*1670*/  UMOV UR9, 0x80000020 ;  /* 0x8000002000097882 */ /* 0x000fe20000000000 */
[----:B------:R-:W-:-:S10]  /*1680*/  UMOV UR11, 0x80000020 ;  /* 0x80000020000b7882 */ /* 0x000fd40000000000 */
[----:B------:R-:W-:-:S04]  /*1690*/  UIADD3 UR4, UR4, 0x24180, URZ ;  /* 0x0002418004047890 */ /* 0x000fc8000fffe03f */
[----:B------:R-:W-:-:S04]  /*16a0*/  USHF.R.U32.HI UR4, URZ, 0x4, UR4 ;  /* 0x000000043f047899 */ /* 0x000fc80008011604 */
[----:B------:R-:W-:Y:S02]  /*16b0*/  ULOP3.LUT UR5, UR4, 0x3fff, URZ, 0xc0, !UPT ;  /* 0x00003fff04057892 */ /* 0x000fe4000f8ec03f */
[----:B------:R-:W-:Y:S02]  /*16c0*/  ULOP3.LUT UR4, UR41, 0x10000, URZ, 0xfc, !UPT ;  /* 0x0001000029047892 */ /* 0x000fe4000f8efc3f */
[----:B------:R-:W-:Y:S02]  /*16d0*/  ULOP3.LUT UR5, UR5, 0x10000, URZ, 0xfc, !UPT ;  /* 0x0001000005057892 */ /* 0x000fe4000f8efc3f */
[----:B------:R-:W-:Y:S02]  /*16e0*/  ULEA UR6, UR39, UR4, 0xa ;  /* 0x0000000427067291 */ /* 0x000fe4000f8e503f */
[----:B------:R-:W-:-:S05]  /*16f0*/  ULEA UR7, UR39, UR5, 0x9 ;  /* 0x0000000527077291 */ /* 0x000fca000f8e483f */
[----:B------:R-:W-:Y:S02]  /*1700*/  UMOV UR8, UR6 ;  /* 0x0000000600087c82 */ /* 0x000fe40008000000 */
[----:B------:R-:W-:Y:S02]  /*1710*/  UMOV UR10, UR7 ;  /* 0x00000007000a7c82 */ /* 0x000fe40008000000 */
[----:B------:R-:W-:Y:S01]  /*1720*/  HGMMA.64x128x16.F32 R88, gdesc[UR8], RZ, !UPT, gsb0 ;  /* 0x01e00000085879f0 */ /* 0x000fe2000c0008ff */
[----:B------:R-:W-:Y:S01]  /*1730*/  UIADD3 UR8, UR6, 0x200, URZ ;  /* 0x0000020006087890 */ /* 0x000fe2000fffe03f */
[----:B------:R-:W-:Y:S01]  /*1740*/  UMOV UR9, 0x80000020 ;  /* 0x8000002000097882 */ /* 0x000fe20000000000 */
[----:B------:R-:W-:Y:S02]  /*1750*/  WARPGROUP.DEPBAR.LE gsb0, 0x0 ;  /* 0x00008000000079c5 */ /* 0x000fe40000010000 */
[----:B------:R-:W-:-:S07]  /*1760*/  WARPGROUP.ARRIVE ;  /* 0x00000000000079c5 */ /* 0x000fce0000000000 */
[----:B------:R-:W-:Y:S01]  /*1770*/  HGMMA.64x128x16.F32 R24, gdesc[UR8], RZ, !UPT, gsb0 ;  /* 0x01e00000081879f0 */ /* 0x000fe2000c0008ff */
[----:B------:R-:W-:Y:S02]  /*1780*/  UIADD3 UR8, UR6, 0x2, URZ ;  /* 0x0000000206087890 */ /* 0x000fe4000fffe03f */
[----:B------:R-:W-:Y:S01]  /*1790*/  UIADD3 UR10, UR7, 0x2, URZ ;  /* 0x00000002070a7890 */ /* 0x000fe2000fffe03f */
[----:B------:R-:W-:Y:S01]  /*17a0*/  UMOV UR9, 0x80000020 ;  /* 0x8000002000097882 */ /* 0x000fe20000000000 */
[----:B------:R-:W-:Y:S01]  /*17b0*/  UMOV UR11, 0x80000020 ;  /* 0x80000020000b7882 */ /* 0x000fe20000000000 */
[----:B------:R-:W-:Y:S02]  /*17c0*/  WARPGROUP.DEPBAR.LE gsb0, 0x0 ;  /* 0x00008000000079c5 */ /* 0x000fe40000010000 */
[----:B------:R-:W-:-:S06]  /*17d0*/  WARPGROUP.ARRIVE ;  /* 0x00000000000079c5 */ /* 0x000fcc0000000000 */
[----:B------:R-:W-:Y:S01]  /*17e0*/  HGMMA.64x128x16.F32 R88, gdesc[UR8], R88, gsb0 ;  /* 0x01e00000085879f0 */ /* 0x000fe20008000858 */
[----:B------:R-:W-:Y:S01]  /*17f0*/  UIADD3 UR8, UR6, 0x202, URZ ;  /* 0x0000020206087890 */ /* 0x000fe2000fffe03f */
[----:B------:R-:W-:Y:S01]  /*1800*/  UMOV UR9, 0x80000020 ;  /* 0x8000002000097882 */ /* 0x000fe20000000000 */
[----:B------:R-:W-:Y:S02]  /*1810*/  WARPGROUP.DEPBAR.LE gsb0, 0x0 ;  /* 0x00008000000079c5 */ /* 0x000fe40000010000 */
[----:B------:R-:W-:-:S07]  /*1820*/  WARPGROUP.ARRIVE ;  /* 0x00000000000079c5 */ /* 0x000fce0000000000 */
[----:B------:R-:W-:Y:S03]  /*1830*/  HGMMA.64x128x16.F32 R24, gdesc[UR8], R24, gsb0 ;  /* 0x01e00000081879f0 */ /* 0x000fe60008000818 */
[----:B------:R-:W-:Y:S02]  /*1840*/  WARPGROUP.DEPBAR.LE gsb0, 0x0 ;  /* 0x00008000000079c5 */ /* 0x000fe40000010000 */
[----:B------:R-:W-:Y:S05]  /*1850*/  @!P1 BRA `(.L_x_23) ;  /* 0x0000000400149947 */ /* 0x000fea0003800000 */
[----:B------:R-:W-:Y:S02]  /*1860*/  UIADD3 UR6, UR39, 0x1, URZ ;  /* 0x0000000127067890 */ /* 0x000fe4000fffe03f */
[----:B------:R-:W-:Y:S02]  /*1870*/  IMAD.U32 R3, RZ, RZ, UR39 ;  /* 0x00000027ff037e24 */ /* 0x000fe4000f8e00ff */
[----:B------:R-:W-:-:S04]  /*1880*/  UISETP.NE.AND UP0, UPT, UR6, 0x9, UPT ;  /* 0x000000090600788c */ /* 0x000fc8000bf05270 */
[----:B------:R-:W-:Y:S02]  /*1890*/  USEL UR7, URZ, 0x1, UP0 ;  /* 0x000000013f077887 */ /* 0x000fe40008000000 */
[----:B------:R-:W-:Y:S02]  /*18a0*/  USEL UR6, UR6, URZ, UP0 ;  /* 0x0000003f06067287 */ /* 0x000fe40008000000 */
[----:B------:R-:W-:-:S06]  /*18b0*/  ULOP3.LUT UR7, UR38, UR7, URZ, 0x3c, !UPT ;  /* 0x0000000726077292 */ /* 0x000fcc000f8e3c3f */
[----:B------:R-:W-:-:S07]  /*18c0*/  MOV R7, UR7 ;  /* 0x0000000700077c02 */ /* 0x000fce0008000f00 */
.L_x_30:
[----:B------:R-:W-:Y:S05]  /*18d0*/  @!P0 BRA `(.L_x_24) ;  /* 0x0000000000048947 */ /* 0x000fea0003800000 */
[----:B------:R-:W-:Y:S01]  /*18e0*/  BPT.TRAP 0x1 ;  /* 0x000000040000795c */ /* 0x000fe20000300000 */
.L_x_24:
[----:B------:R-:W3:Y:S01]  /*18f0*/  S2UR UR8, SR_CgaCtaId ;  /* 0x00000000000879c3 */ /* 0x000ee20000008800 */
[----:B------:R-:W-:Y:S01]  /*1900*/  UMOV UR7, 0x400 ;  /* 0x0000040000077882 */ /* 0x000fe20000000000 */
[----:B01----:R-:W-:Y:S01]  /*1910*/  IMAD.U32 R5, RZ, RZ, UR6 ;  /* 0x00000006ff057e24 */ /* 0x003fe2000f8e00ff */
[----:B------:R-:W-:Y:S01]  /*1920*/  SHF.L.U32 R4, R7, 0x1f, RZ ;  /* 0x0000001f07047819 */ /* 0x000fe200000006ff */
[----:B---3--:R-:W-:-:S06]  /*1930*/  ULEA UR7, UR8, UR7, 0x18 ;  /* 0x0000000708077291 */ /* 0x008fcc000f8ec03f */
[----:B------:R-:W-:-:S04]  /*1940*/  IMAD.U32 R6, RZ, RZ, UR7 ;  /* 0x00000007ff067e24 */ /* 0x000fc8000f8e00ff */
[----:B------:R-:W-:-:S04]  /*1950*/  IMAD R5, R5, 0x8, R6 ;  /* 0x0000000805057824 */ /* 0x000fc800078e0206 */
[----:B------:R0:W1:Y:S01]  /*1960*/  SYNCS.PHASECHK.TRANS64.TRYWAIT P1, [R5+URZ], R4 ;  /* 0x00000004050075a7 */ /* 0x000062000802017f */
[----:B------:R-:W-:Y:S05]  /*1970*/  @!P0 BRA `(.L_x_25) ;  /* 0x0000000000048947 */ /* 0x000fea0003800000 */
[----:B------:R-:W-:Y:S01]  /*1980*/  BPT.TRAP 0x1 ;  /* 0x000000040000795c */ /* 0x000fe20000300000 */
.L_x_25:
[----:B-1----:R-:W-:Y:S05]  /*1990*/  @P1 BRA `(.L_x_26) ;  /* 0x0000000000081947 */ /* 0x002fea0003800000 */
[----:B------:R-:W1:Y:S02]  /*19a0*/  SYNCS.PHASECHK.TRANS64.TRYWAIT P1, [R5+URZ], R4 ;  /* 0x00000004050075a7 */ /* 0x000e64000802017f */
[----:B-1----:R-:W-:Y:S05]  /*19b0*/  @!P1 BRA `(.L_x_27) ;  /* 0x000000ac00449947 */ /* 0x002fea0003800000 */
.L_x_26:
[----:B------:R-:W-:Y:S01]  /*19c0*/  ULEA UR7, UR6, UR4, 0xa ;  /* 0x0000000406077291 */ /* 0x000fe2000f8e503f */
[----:B------:R-:W-:Y:S01]  /*19d0*/  WARPGROUP.ARRIVE ;  /* 0x00000000000079c5 */ /* 0x000fe20000000000 */
[----:B------:R-:W-:Y:S01]  /*19e0*/  ULEA UR12, UR6, UR5, 0x9 ;  /* 0x00000005060c7291 */ /* 0x000fe2000f8e483f */
[----:B------:R-:W-:Y:S01]  /*19f0*/  UMOV UR9, 0x80000020 ;  /* 0x8000002000097882 */ /* 0x000fe20000000000 */
[----:B------:R-:W-:-:S03]  /*1a00*/  UMOV UR11, 0x80000020 ;  /* 0x80000020000b7882 */ /* 0x000fc60000000000 */
[----:B------:R-:W-:Y:S02]  /*1a10*/  UMOV UR8, UR7 ;  /* 0x0000000700087c82 */ /* 0x000fe40008000000 */
[----:B------:R-:W-:Y:S02]  /*1a20*/  UMOV UR10, UR12 ;  /* 0x0000000c000a7c82 */ /* 0x000fe40008000000 */
[----:B------:R-:W-:Y:S01]  /*1a30*/  HGMMA.64x128x16.F32 R88, gdesc[UR8], R88, gsb0 ;  /* 0x01e00000085879f0 */ /* 0x000fe20008000858 */
[----:B------:R-:W-:Y:S01]  /*1a40*/  UIADD3 UR8, UR7, 0x200, URZ ;  /* 0x0000020007087890 */ /* 0x000fe2000fffe03f */
[----:B------:R-:W-:Y:S01]  /*1a50*/  UMOV UR9, 0x80000020 ;  /* 0x8000002000097882 */ /* 0x000fe20000000000 */
[----:B------:R-:W-:Y:S02]  /*1a60*/  WARPGROUP.DEPBAR.LE gsb0, 0x0 ;  /* 0x00008000000079c5 */ /* 0x000fe40000010000 */
[----:B------:R-:W-:-:S07]  /*1a70*/  WARPGROUP.ARRIVE ;  /* 0x00000000000079c5 */ /* 0x000fce0000000000 */
[----:B------:R-:W-:Y:S01]  /*1a80*/  HGMMA.64x128x16.F32 R24, gdesc[UR8], R24, gsb0 ;  /* 0x01e00000081879f0 */ /* 0x000fe20008000818 */
        /* <DEDUP_REMOVED lines=14> */
[----:B------:R-:W-:Y:S01]  /*1b70*/  BPT.TRAP 0x1 ;  /* 0x000000040000795c */ /* 0x000fe20000300000 */
.L_x_28:
[----:B------:R-:W-:-:S13]  /*1b80*/  ISETP.NE.AND P1, PT, R22, RZ, PT ;  /* 0x000000ff1600720c */ /* 0x000fda0003f25270 */
[----:B01----:R-:W-:-:S04]  /*1b90*/  @P1 IMAD R4, R3, 0x8, R6 ;  /* 0x0000000803041824 */ /* 0x003fc800078e0206 */
[----:B------:R-:W-:-:S05]  /*1ba0*/  @P1 VIADD R5, R4, 0x48 ;  /* 0x0000004804051836 */ /* 0x000fca0000000000 */
[----:B------:R-:W-:-:S04]  /*1bb0*/  @P1 PRMT R5, R152, 0x654, R5 ;  /* 0x0000065498051816 */ /* 0x000fc80000000005 */
[----:B------:R0:W-:Y:S01]  /*1bc0*/  @P1 SYNCS.ARRIVE.TRANS64.RED.A1T0 RZ, [R5+URZ], RZ ;  /* 0x000000ff05ff19a7 */ /* 0x0001e2000810043f */
[----:B------:R-:W-:-:S13]  /*1bd0*/  ISETP.GT.U32.AND P1, PT, R19, 0x1, PT ;  /* 0x000000011300780c */ /* 0x000fda0003f24070 */
[----:B0-----:R-:W-:Y:S05]  /*1be0*/  @P1 BRA `(.L_x_29) ;  /* 0x0000000000041947 */ /* 0x001fea0003800000 */
[----:B------:R-:W-:Y:S01]  /*1bf0*/  BPT.TRAP 0x1 ;  /* 0x000000040000795c */ /* 0x000fe20000300000 */
.L_x_29:
[----:B------:R-:W-:Y:S01]  /*1c00*/  UIADD3 UR6, UR6, 0x1, URZ ;  /* 0x0000000106067890 */ /* 0x000fe2000fffe03f */
[C---:B------:R-:W-:Y:S01]  /*1c10*/  ISETP.GT.AND P2, PT, R0.reuse, 0x1, PT ;  /* 0x000000010000780c */ /* 0x040fe20003f44270 */
[----:B------:R-:W-:Y:S02]  /*1c20*/  VIADD R3, R3, 0x1 ;  /* 0x0000000103037836 */ /* 0x000fe40000000000 */
[----:B------:R-:W-:Y:S01]  /*1c30*/  UISETP.NE.AND UP0, UPT, UR6, 0x9, UPT ;  /* 0x000000090600788c */ /* 0x000fe2000bf05270 */
[----:B------:R-:W-:Y:S02]  /*1c40*/  VIADD R0, R0, 0xffffffff ;  /* 0xffffffff00007836 */ /* 0x000fe40000000000 */
[C---:B------:R-:W-:Y:S01]  /*1c50*/  ISETP.NE.AND P1, PT, R3.reuse, 0x9, PT ;  /* 0x000000090300780c */ /* 0x040fe20003f25270 */
[----:B------:R-:W-:Y:S02]  /*1c60*/  USEL UR7, URZ, 0x1, UP0 ;  /* 0x000000013f077887 */ /* 0x000fe40008000000 */
[----:B------:R-:W-:Y:S01]  /*1c70*/  USEL UR6, UR6, URZ, UP0 ;  /* 0x0000003f06067287 */ /* 0x000fe20008000000 */
[----:B------:R-:W-:-:S03]  /*1c80*/  SEL R3, R3, RZ, P1 ;  /* 0x000000ff03037207 */ /* 0x000fc60000800000 */
[----:B------:R-:W-:Y:S01]  /*1c90*/  LOP3.LUT R7, R7, UR7, RZ, 0x3c, !PT ;  /* 0x0000000707077c12 */ /* 0x000fe2000f8e3cff */
[----:B------:R-:W-:Y:S07]  /*1ca0*/  @P2 BRA `(.L_x_30) ;  /* 0xfffffffc00082947 */ /* 0x000fee000383ffff */
.L_x_23:
[----:B------:R-:W3:Y:S02]  /*1cb0*/  LDC R0, c[0x0][0x28c] ;  /* 0x0000a300ff007b82 */ /* 0x000ee40000000800 */
[----:B---3--:R-:W-:-:S13]  /*1cc0*/  ISETP.GE.AND P1, PT, R0, 0x1, PT ;  /* 0x000000010000780c */ /* 0x008fda0003f26270 */
[----:B------:R-:W-:Y:S05]  /*1cd0*/  @!P1 BRA `(.L_x_31) ;  /* 0x0000000000509947 */ /* 0x000fea0003800000 */
[----:B------:R-:W-:Y:S05]  /*1ce0*/  @!P0 BRA `(.L_x_32) ;  /* 0x0000000000048947 */ /* 0x000fea0003800000 */
[----:B------:R-:W-:Y:S01]  /*1cf0*/  BPT.TRAP 0x1 ;  /* 0x000000040000795c */ /* 0x000fe20000300000 */
.L_x_32:
[----:B------:R-:W-:Y:S01]  /*1d00*/  ISETP.NE.AND P0, PT, R22, RZ, PT ;  /* 0x000000ff1600720c */ /* 0x000fe20003f05270 */
[----:B------:R-:W-:Y:S01]  /*1d10*/  BSSY B0, `(.L_x_33) ;  /* 0x000000e000007945 */ /* 0x000fe20003800000 */
[----:B------:R-:W-:-:S11]  /*1d20*/  ISETP.GT.U32.AND P1, PT, R19, 0x1, PT ;  /* 0x000000011300780c */ /* 0x000fd60003f24070 */
[----:B------:R-:W-:Y:S05]  /*1d30*/  @!P0 BRA `(.L_x_34) ;  /* 0x00000000002c8947 */ /* 0x000fea0003800000 */
[----:B------:R-:W-:-:S04]  /*1d40*/  UISETP.LT.AND UP0, UPT, UR40, 0x1, UPT ;  /* 0x000000012800788c */ /* 0x000fc8000bf01270 */
[----:B------:R-:W-:-:S04]  /*1d50*/  USEL UR6, UR40, 0x1, UP0 ;  /* 0x0000000128067887 */ /* 0x000fc80008000000 */
[----:B------:R-:W-:-:S04]  /*1d60*/  UIADD3 UR6, UR39, UR40, -UR6 ;  /* 0x0000002827067290 */ /* 0x000fc8000fffe806 */
[----:B------:R-:W-:-:S04]  /*1d70*/  UIMAD.WIDE.U32 UR4, UR6, 0x38e38e39, URZ ;  /* 0x38e38e39060478a5 */ /* 0x000fc8000f8e003f */
[----:B------:R-:W-:-:S04]  /*1d80*/  USHF.R.U32.HI UR4, URZ, 0x1, UR5 ;  /* 0x000000013f047899 */ /* 0x000fc80008011605 */
[----:B------:R-:W-:-:S06]  /*1d90*/  UIMAD UR6, UR4, -0x9, UR6 ;  /* 0xfffffff7040678a4 */ /* 0x000fcc000f8e0206 */
[----:B------:R-:W-:-:S04]  /*1da0*/  IMAD.U32 R3, RZ, RZ, UR6 ;  /* 0x00000006ff037e24 */ /* 0x000fc8000f8e00ff */
[----:B------:R-:W-:-:S04]  /*1db0*/  IMAD R0, R3, 0x8, R6 ;  /* 0x0000000803007824 */ /* 0x000fc800078e0206 */
[----:B------:R-:W-:-:S05]  /*1dc0*/  VIADD R3, R0, 0x48 ;  /* 0x0000004800037836 */ /* 0x000fca0000000000 */
[----:B------:R-:W-:-:S04]  /*1dd0*/  PRMT R3, R152, 0x654, R3 ;  /* 0x0000065498037816 */ /* 0x000fc80000000003 */
[----:B------:R3:W-:Y:S03]  /*1de0*/  SYNCS.ARRIVE.TRANS64.RED.A1T0 RZ, [R3+URZ], RZ ;  /* 0x000000ff03ff79a7 */ /* 0x0007e6000810043f */
.L_x_34:
[----:B------:R-:W-:Y:S05]  /*1df0*/  BSYNC B0 ;  /* 0x0000000000007941 */ /* 0x000fea0003800000 */
.L_x_33:
[----:B------:R-:W-:Y:S05]  /*1e00*/  @P1 BRA `(.L_x_31) ;  /* 0x0000000000041947 */ /* 0x000fea0003800000 */
[----:B------:R-:W-:Y:S01]  /*1e10*/  BPT.TRAP 0x1 ;  /* 0x000000040000795c */ /* 0x000fe20000300000 */
.L_x_31:
[----:B------:R-:W4:Y:S01]  /*1e20*/  LDC R6, c[0x0][0x288] ;  /* 0x0000a200ff067b82 */ /* 0x000f220000000800 */
[--C-:B------:R-:W-:Y:S01]  /*1e30*/  SHF.R.U32.HI R0, RZ, 0x2, R18.reuse ;  /* 0x00000002ff007819 */ /* 0x100fe20000011612 */
[----:B------:R-:W-:Y:S01]  /*1e40*/  IMAD.SHL.U32 R13, R154, 0x80, RZ ;  /* 0x000000809a0d7824 */ /* 0x000fe200078e00ff */
[----:B01----:R-:W-:Y:S01]  /*1e50*/  SHF.R.U32.HI R5, RZ, 0x7, R18 ;  /* 0x00000007ff057819 */ /* 0x003fe20000011612 */
[----:B------:R-:W-:Y:S01]  /*1e60*/  UIADD3 UR39, UR40, UR39, URZ ;  /* 0x0000002728277290 */ /* 0x000fe2000fffe03f */
[----:B------:R-:W-:Y:S01]  /*1e70*/  LOP3.LUT R4, R18, 0x60, RZ, 0xc0, !PT ;  /* 0x0000006012047812 */ /* 0x000fe200078ec0ff */
[----:B------:R-:W-:Y:S01]  /*1e80*/  ULDC UR7, c[0x0][0x284] ;  /* 0x0000a10000077ab9 */ /* 0x000fe20000000800 */
[----:B---3--:R-:W-:Y:S01]  /*1e90*/  LOP3.LUT R3, R0, 0x7, RZ, 0xc0, !PT ;  /* 0x0000000700037812 */ /* 0x008fe200078ec0ff */
[----:B------:R-:W-:Y:S01]  /*1ea0*/  UISETP.GT.U32.AND UP0, UPT, UR39, 0x8, UPT ;  /* 0x000000082700788c */ /* 0x000fe2000bf04070 */
[----:B------:R-:W-:Y:S01]  /*1eb0*/  LOP3.LUT R0, R5, 0x1, RZ, 0xc0, !PT ;  /* 0x0000000105007812 */ /* 0x000fe200078ec0ff */
[----:B------:R-:W-:Y:S01]  /*1ec0*/  UISETP.GE.U32.AND UP1, UPT, UR40, 0x9, UPT ;  /* 0x000000092800788c */ /* 0x000fe2000bf26070 */
[----:B------:R-:W-:Y:S01]  /*1ed0*/  SHF.R.U32.HI R10, RZ, 0x1, R4 ;  /* 0x00000001ff0a7819 */ /* 0x000fe20000011604 */
[----:B------:R-:W-:Y:S01]  /*1ee0*/  UISETP.LT.U32.AND UP0, UPT, UR40, 0x9, UP0 ;  /* 0x000000092800788c */ /* 0x000fe20008701070 */
[----:B------:R-:W-:Y:S01]  /*1ef0*/  SHF.L.U32 R8, R0, 0x6, RZ ;  /* 0x0000000600087819 */ /* 0x000fe200000006ff */
[----:B------:R-:W-:Y:S01]  /*1f00*/  ULDC.64 UR8, c[0x0][0x5d0] ;  /* 0x0001740000087ab9 */ /* 0x000fe20000000a00 */
[--C-:B------:R-:W-:Y:S01]  /*1f10*/  IADD3 R5, RZ, -R10, -R3.reuse ;  /* 0x8000000aff057210 */ /* 0x100fe20007ffe803 */
[----:B------:R-:W-:Y:S01]  /*1f20*/  UIMAD.WIDE.U32 UR4, UR39, 0x38e38e39, URZ ;  /* 0x38e38e39270478a5 */ /* 0x000fe2000f8e003f */
[----:B------:R-:W-:Y:S01]  /*1f30*/  LOP3.LUT R4, R18, 0x3, RZ, 0xc0, !PT ;  /* 0x0000000312047812 */ /* 0x000fe200078ec0ff */
[----:B------:R-:W-:Y:S01]  /*1f40*/  USEL UR6, URZ, 0x1, !UP0 ;  /* 0x000000013f067887 */ /* 0x000fe2000c000000 */
[----:B--2---:R-:W-:Y:S01]  /*1f50*/  LOP3.LUT R157, R8, 0x40, R3, 0xe2, !PT ;  /* 0x00000040089d7812 */ /* 0x004fe200078ee203 */
[----:B------:R-:W-:Y:S01]  /*1f60*/  IMAD R3, R0, -0x40, R5 ;  /* 0xffffffc000037824 */ /* 0x000fe200078e0205 */
[----:B------:R-:W-:Y:S01]  /*1f70*/  SHF.R.S32.HI R21, RZ, 0x1f, R23 ;  /* 0x0000001fff157819 */ /* 0x000fe20000011417 */
[----:B------:R-:W-:Y:S01]  /*1f80*/  IMAD.SHL.U32 R0, R153, 0x100, RZ ;  /* 0x0000010099007824 */ /* 0x000fe200078e00ff */
[----:B------:R-:W-:Y:S01]  /*1f90*/  USHF.R.U32.HI UR4, URZ, 0x1, UR5 ;  /* 0x000000013f047899 */ /* 0x000fe20008011605 */
[----:B----4-:R-:W-:Y:S01]  /*1fa0*/  IMAD R12, R4, -0x2, R6 ;  /* 0xfffffffe040c7824 */ /* 0x010fe200078e0206 */
[----:B------:R-:W-:Y:S01]  /*1fb0*/  ISETP.GE.AND P0, PT, R13, R6, PT ;  /* 0x000000060d00720c */ /* 0x000fe20003f06270 */
[----:B------:R-:W-:Y:S01]  /*1fc0*/  IMAD.SHL.U32 R6, R18, 0x2, RZ ;  /* 0x0000000212067824 */ /* 0x000fe200078e00ff */
[----:B------:R-:W-:Y:S01]  /*1fd0*/  ULOP3.LUT UR38, UR38, UR6, URZ, 0x3c, !UPT ;  /* 0x0000000626267292 */ /* 0x000fe2000f8e3c3f */
[----:B------:R-:W-:Y:S01]  /*1fe0*/  IMAD R4, R21, UR8, RZ ;  /* 0x0000000815047c24 */ /* 0x000fe2000f8e02ff */
[C---:B------:R-:W-:Y:S01]  /*1ff0*/  ISETP.GE.OR P0, PT, R0.reuse, UR7, P0 ;  /* 0x0000000700007c0c */ /* 0x040fe20008706670 */
[----:B------:R-:W-:Y:S01]  /*2000*/  IMAD.WIDE R8, R153, 0x100, RZ ;  /* 0x0000010099087825 */ /* 0x000fe200078e02ff */
[----:B------:R-:W-:Y:S01]  /*2010*/  LOP3.LUT R6, R13, 0x6, R6, 0xf8, !PT ;  /* 0x000000060d067812 */ /* 0x000fe200078ef806 */
[----:B------:R-:W-:Y:S01]  /*2020*/  UIMAD UR39, UR4, -0x9, UR39 ;  /* 0xfffffff7042778a4 */ /* 0x000fe2000f8e0227 */
[----:B------:R-:W-:Y:S01]  /*2030*/  IADD3 R3, -R0, UR7, R3 ;  /* 0x0000000700037c10 */ /* 0x000fe2000fffe103 */
[----:B------:R-:W-:Y:S01]  /*2040*/  IMAD R11, R23, UR9, R4 ;  /* 0x00000009170b7c24 */ /* 0x000fe2000f8e0204 */
[----:B------:R-:W-:Y:S01]  /*2050*/  SHF.R.S32.HI R7, RZ, 0x1f, R6 ;  /* 0x0000001fff077819 */ /* 0x000fe20000011406 */
[----:B------:R-:W-:Y:S01]  /*2060*/  @UP1 ULOP3.LUT UR38, UR38, 0x1, UR4, 0x78, !UPT ;  /* 0x0000000126261892 */ /* 0x000fe2000f8e7804 */
[----:B------:R-:W-:Y:S01]  /*2070*/  LOP3.LUT R157, R8, R157, R10, 0xfe, !PT ;  /* 0x0000009d089d7212 */ /* 0x000fe200078efe0a */
[----:B------:R-:W-:-:S02]  /*2080*/  IMAD.IADD R0, R12, 0x1, -R13 ;  /* 0x000000010c007824 */ /* 0x000fc400078e0a0d */
[----:B------:R-:W-:-:S04]  /*2090*/  IMAD.WIDE.U32 R4, R23, UR8, R6 ;  /* 0x0000000817047c25 */ /* 0x000fc8000f8e0006 */
[----:B------:R-:W-:Y:S02]  /*20a0*/  IMAD.IADD R11, R5, 0x1, R11 ;  /* 0x00000001050b7824 */ /* 0x000fe400078e020b */
[----:B------:R-:W-:Y:S02]  /*20b0*/  IMAD.MOV.U32 R153, RZ, RZ, -0x1 ;  /* 0xffffffffff997424 */ /* 0x000fe400078e00ff */
[----:B------:R-:W-:Y:S01]  /*20c0*/  IMAD.MOV.U32 R10, RZ, RZ, R4 ;  /* 0x000000ffff0a7224 */ /* 0x000fe200078e0004 */
[----:B------:R-:W-:Y:S06]  /*20d0*/  @P0 BRA `(.L_x_35) ;  /* 0x0000008400680947 */ /* 0x000fec0003800000 */
[----:B------:R-:W0:Y:S01]  /*20e0*/  LDC.64 R4, c[0x0][0x5c8] ;  /* 0x00017200ff047b82 */ /* 0x000e220000000a00 */
[----:B-----5:R-:W-:Y:S01]  /*20f0*/  FSETP.NEU.AND P0, PT, R156, RZ, PT ;  /* 0x000000ff9c00720b */ /* 0x020fe20003f0d000 */
[----:B------:R-:W-:Y:S01]  /*2100*/  BSSY B0, `(.L_x_35) ;  /* 0x0000857000007945 */ /* 0x000fe20003800000 */
[----:B------:R-:W-:-:S04]  /*2110*/  ISETP.GT.AND P3, PT, R3, RZ, PT ;  /* 0x000000ff0300720c */ /* 0x000fc80003f64270 */
[----:B------:R-:W-:Y:S01]  /*2120*/  ISETP.GT.AND P1, PT, R0, RZ, P3 ;  /* 0x000000ff0000720c */ /* 0x000fe20001f24270 */
[-C--:B0-----:R-:W-:Y:S02]  /*2130*/  IMAD R12, R9, R4.reuse, RZ ;  /* 0x00000004090c7224 */ /* 0x081fe400078e02ff */
[----:B------:R-:W-:-:S04]  /*2140*/  IMAD.WIDE.U32 R168, R157, R4, R10 ;  /* 0x000000049da87225 */ /* 0x000fc800078e000a */
[----:B------:R-:W-:-:S04]  /*2150*/  IMAD R11, R157, R5, R12 ;  /* 0x000000059d0b7224 */ /* 0x000fc800078e020c */
[----:B------:R-:W-:Y:S01]  /*2160*/  IMAD.IADD R167, R169, 0x1, R11 ;  /* 0x00000001a9a77824 */ /* 0x000fe200078e020b */
[----:B------:R-:W-:Y:S06]  /*2170*/  @!P0 BRA `(.L_x_36) ;  /* 0x0000006000088947 */ /* 0x000fec0003800000 */
[----:B------:R-:W0:Y:S01]  /*2180*/  LDC.64 R12, c[0x0][0x5b8] ;  /* 0x00016e00ff0c7b82 */ /* 0x000e220000000a00 */
[----:B------:R-:W-:-:S07]  /*2190*/  ULDC.64 UR4, c[0x0][0x5c0] ;  /* 0x0001700000047ab9 */ /* 0x000fce0000000a00 */
[----:B------:R-:W1:Y:S08]  /*21a0*/  LDC.64 R14, c[0x0][0x5b0] ;  /* 0x00016c00ff0e7b82 */ /* 0x000e700000000a00 */
[----:B------:R-:W2:Y:S01]  /*21b0*/  LDC.64 R10, c[0x0][0x5a8] ;  /* 0x00016a00ff0a7b82 */ /* 0x000ea20000000a00 */
[----:B0-----:R-:W-:-:S04]  /*21c0*/  IMAD R20, R21, R12, RZ ;  /* 0x0000000c15147224 */ /* 0x001fc800078e02ff */
[C---:B------:R-:W-:Y:S02]  /*21d0*/  IMAD R13, R23.reuse, R13, R20 ;  /* 0x0000000d170d7224 */ /* 0x040fe400078e0214 */
[----:B------:R-:W-:-:S04]  /*21e0*/  IMAD.WIDE.U32 R20, R23, R12, R6 ;  /* 0x0000000c17147225 */ /* 0x000fc800078e0006 */
[-C--:B-1----:R-:W-:Y:S02]  /*21f0*/  IMAD R154, R9, R14.reuse, RZ ;  /* 0x0000000e099a7224 */ /* 0x082fe400078e02ff */
[----:B------:R-:W-:Y:S02]  /*2200*/  IMAD.IADD R159, R21, 0x1, R13 ;  /* 0x00000001159f7824 */ /* 0x000fe400078e020d */
[----:B------:R-:W-:Y:S02]  /*2210*/  IMAD.MOV.U32 R158, RZ, RZ, R20 ;  /* 0x000000ffff9e7224 */ /* 0x000fe400078e0014 */
[C---:B------:R-:W-:Y:S02]  /*2220*/  IMAD R169, R157.reuse, R15, R154 ;  /* 0x0000000f9da97224 */ /* 0x040fe400078e029a */
[----:B------:R-:W-:-:S05]  /*2230*/  IMAD.WIDE.U32 R160, R157, R14, R158 ;  /* 0x0000000e9da07225 */ /* 0x000fca00078e009e */
[----:B------:R-:W-:Y:S02]  /*2240*/  IADD3 R154, R161, R169, RZ ;  /* 0x000000a9a19a7210 */ /* 0x000fe40007ffe0ff */
[----:B--2---:R-:W-:-:S04]  /*2250*/  LEA R162, P0, R160, R10, 0x1 ;  /* 0x0000000aa0a27211 */ /* 0x004fc800078008ff */
[----:B------:R-:W-:-:S05]  /*2260*/  LEA.HI.X R163, R160, R11, R154, 0x1, P0 ;  /* 0x0000000ba0a37211 */ /* 0x000fca00000f0c9a */
[----:B------:R-:W2:Y:S01]  /*2270*/  @P1 LDG.E.LTC128B.U16 R154, desc[UR36][R162.64] ;  /* 0x00000024a29a1981 */ /* 0x000ea2000c1e1520 */
[----:B------:R-:W-:Y:S01]  /*2280*/  IMAD.WIDE.U32 R164, R157, R14, R6 ;  /* 0x0000000e9da47225 */ /* 0x000fe200078e0006 */
[----:B------:R-:W-:Y:S01]  /*2290*/  ISETP.GT.AND P2, PT, R0, 0x1, P3 ;  /* 0x000000010000780c */ /* 0x000fe20001f44270 */
[----:B------:R-:W-:Y:S01]  /*22a0*/  BSSY B1, `(.L_x_37) ;  /* 0x0000012000017945 */ /* 0x000fe20003800000 */
[----:B------:R-:W-:Y:S01]  /*22b0*/  LEA R160, P0, R168, UR4, 0x1 ;  /* 0x00000004a8a07c11 */ /* 0x000fe2000f8008ff */
[----:B------:R-:W-:Y:S02]  /*22c0*/  IMAD.IADD R165, R169, 0x1, R165 ;  /* 0x00000001a9a57824 */ /* 0x000fe400078e02a5 */
[----:B------:R-:W-:-:S04]  /*22d0*/  IMAD.WIDE.U32 R164, R23, R12, R164 ;  /* 0x0000000c17a47225 */ /* 0x000fc800078e00a4 */
[----:B--2---:R-:W-:-:S05]  /*22e0*/  HADD2.F32 R161, -RZ, R154.H0_H0 ;  /* 0x2000009affa17230 */ /* 0x004fca0000004100 */
[----:B------:R-:W-:-:S04]  /*22f0*/  FMUL R161, R161, R156 ;  /* 0x0000009ca1a17220 */ /* 0x000fc80000400000 */
[----:B------:R-:W-:Y:S01]  /*2300*/  FFMA R161, R88, R155, R161 ;  /* 0x0000009b58a17223 */ /* 0x000fe200000000a1 */
[----:B------:R-:W-:-:S04]  /*2310*/  IMAD.IADD R88, R13, 0x1, R165 ;  /* 0x000000010d587824 */ /* 0x000fc800078e02a5 */
[----:B------:R-:W-:Y:S02]  /*2320*/  F2FP.F16.F32.PACK_AB R163, RZ, R161 ;  /* 0x000000a1ffa3723e */ /* 0x000fe400000000ff */
[----:B------:R-:W-:Y:S02]  /*2330*/  LEA.HI.X R161, R168, UR5, R167, 0x1, P0 ;  /* 0x00000005a8a17c11 */ /* 0x000fe400080f0ca7 */
[----:B------:R-:W-:Y:S02]  /*2340*/  PRMT R165, R163, 0x7610, R165 ;  /* 0x00007610a3a57816 */ /* 0x000fe400000000a5 */
[----:B------:R-:W-:-:S03]  /*2350*/  LEA R162, P0, R164, R10, 0x1 ;  /* 0x0000000aa4a27211 */ /* 0x000fc600078008ff */
[----:B------:R0:W-:Y:S01]  /*2360*/  @P1 STG.E.U16 desc[UR36][R160.64], R165 ;  /* 0x000000a5a0001986 */ /* 0x0001e2000c101524 */
[----:B------:R-:W-:Y:S01]  /*2370*/  LEA.HI.X R163, R164, R11, R88, 0x1, P0 ;  /* 0x0000000ba4a37211 */ /* 0x000fe200000f0c58 */
[C---:B------:R-:W-:Y:S01]  /*2380*/  IMAD.SHL.U32 R164, R14.reuse, 0x8, RZ ;  /* 0x000000080ea47824 */ /* 0x040fe200078e00ff */
[----:B0-----:R-:W-:Y:S01]  /*2390*/  SHF.L.U64.HI R165, R14, 0x3, R15 ;  /* 0x000000030ea57819 */ /* 0x001fe2000001020f */
[----:B------:R-:W-:Y:S06]  /*23a0*/  @!P2 BRA `(.L_x_38) ;  /* 0x000000000004a947 */ /* 0x000fec0003800000 */
[----:B------:R0:W5:Y:S02]  /*23b0*/  LDG.E.LTC128B.U16 R154, desc[UR36][R162.64+0x2] ;  /* 0x00000224a29a7981 */ /* 0x000164000c1e1520 */
.L_x_38:
[----:B------:R-:W-:Y:S05]  /*23c0*/  BSYNC B1 ;  /* 0x0000000000017941 */ /* 0x000fea0003800000 */
.L_x_37:
[----:B-----5:R-:W-:Y:S01]  /*23d0*/  HADD2.F32 R167, -RZ, R154.H0_H0 ;  /* 0x2000009affa77230 */ /* 0x020fe20000004100 */
[----:B------:R-:W-:Y:S01]  /*23e0*/  ISETP.GT.AND P0, PT, R3, 0x8, PT ;  /* 0x000000080300780c */ /* 0x000fe20003f04270 */
[----:B------:R-:W-:-:S04]  /*23f0*/  IMAD.WIDE.U32 R172, R157, R14, R164 ;  /* 0x0000000e9dac7225 */ /* 0x000fc800078e00a4 */
[----:B------:R-:W-:Y:S01]  /*2400*/  FMUL R88, R167, R156 ;  /* 0x0000009ca7587220 */ /* 0x000fe20000400000 */
[----:B------:R-:W-:Y:S01]  /*2410*/  IMAD.IADD R171, R169, 0x1, R173 ;  /* 0x00000001a9ab7824 */ /* 0x000fe200078e02ad */
[----:B------:R-:W-:Y:S02]  /*2420*/  IADD3 R167, P4, R20, R172, RZ ;  /* 0x000000ac14a77210 */ /* 0x000fe40007f9e0ff */
[----:B------:R-:W-:Y:S01]  /*2430*/  FFMA R89, R89, R155, R88 ;  /* 0x0000009b59597223 */ /* 0x000fe20000000058 */
[----:B------:R-:W-:Y:S02]  /*2440*/  ISETP.GT.AND P1, PT, R0, RZ, P0 ;  /* 0x000000ff0000720c */ /* 0x000fe40000724270 */
[----:B------:R-:W-:Y:S01]  /*2450*/  IMAD.X R168, R171, 0x1, R159, P4 ;  /* 0x00000001aba87824 */ /* 0x000fe200020e069f */
[----:B------:R-:W-:Y:S02]  /*2460*/  LEA R88, P4, R167, R10, 0x1 ;  /* 0x0000000aa7587211 */ /* 0x000fe400078808ff */
[----:B------:R-:W-:-:S02]  /*2470*/  F2FP.F16.F32.PACK_AB R169, RZ, R89 ;  /* 0x00000059ffa9723e */ /* 0x000fc400000000ff */
[--C-:B------:R-:W-:Y:S02]  /*2480*/  LEA.HI.X R89, R167, R11, R168.reuse, 0x1, P4 ;  /* 0x0000000ba7597211 */ /* 0x100fe400020f0ca8 */
[----:B------:R-:W-:-:S05]  /*2490*/  PRMT R168, R169, 0x7610, R168 ;  /* 0x00007610a9a87816 */ /* 0x000fca00000000a8 */
[----:B------:R1:W-:Y:S04]  /*24a0*/  @P2 STG.E.U16 desc[UR36][R160.64+0x2], R168 ;  /* 0x000002a8a0002986 */ /* 0x0003e8000c101524 */
[----:B------:R2:W3:Y:S01]  /*24b0*/  @P1 LDG.E.LTC128B.U16 R154, desc[UR36][R88.64] ;  /* 0x00000024589a1981 */ /* 0x0004e2000c1e1520 */
[----:B------:R-:W-:Y:S01]  /*24c0*/  IMAD.SHL.U32 R167, R4, 0x10, RZ ;  /* 0x0000001004a77824 */ /* 0x000fe200078e00ff */
[----:B------:R-:W-:Y:S01]  /*24d0*/  IADD3 R172, P2, R6, R172, RZ ;  /* 0x000000ac06ac7210 */ /* 0x000fe20007f5e0ff */
[----:B------:R-:W-:Y:S03]  /*24e0*/  BSSY B1, `(.L_x_39) ;  /* 0x0000011000017945 */ /* 0x000fe60003800000 */
[----:B------:R-:W-:Y:S01]  /*24f0*/  IADD3 R170, P4, R167, R160, RZ ;  /* 0x000000a0a7aa7210 */ /* 0x000fe20007f9e0ff */
[----:B------:R-:W-:Y:S01]  /*2500*/  IMAD.X R173, R7, 0x1, R171, P2 ;  /* 0x0000000107ad7824 */ /* 0x000fe200010e06ab */
[----:B------:R-:W-:Y:S01]  /*2510*/  ISETP.GT.AND P2, PT, R0, 0x1, P0 ;  /* 0x000000010000780c */ /* 0x000fe20000744270 */
[----:B------:R-:W-:-:S04]  /*2520*/  IMAD.WIDE.U32 R172, R23, R12, R172 ;  /* 0x0000000c17ac7225 */ /* 0x000fc800078e00ac */
[----:B-1----:R-:W-:Y:S01]  /*2530*/  IMAD.IADD R168, R13, 0x1, R173 ;  /* 0x000000010da87824 */ /* 0x002fe200078e02ad */
[----:B--2---:R-:W-:-:S04]  /*2540*/  LEA R88, P5, R172, R10, 0x1 ;  /* 0x0000000aac587211 */ /* 0x004fc800078a08ff */
[----:B------:R-:W-:Y:S01]  /*2550*/  LEA.HI.X R89, R172, R11, R168, 0x1, P5 ;  /* 0x0000000bac597211 */ /* 0x000fe200028f0ca8 */
[----:B---3--:R-:W-:-:S05]  /*2560*/  HADD2.F32 R169, -RZ, R154.H0_H0 ;  /* 0x2000009affa97230 */ /* 0x008fca0000004100 */
[----:B------:R-:W-:-:S04]  /*2570*/  FMUL R169, R169, R156 ;  /* 0x0000009ca9a97220 */ /* 0x000fc80000400000 */
[----:B------:R-:W-:Y:S01]  /*2580*/  FFMA R90, R90, R155, R169 ;  /* 0x0000009b5a5a7223 */ /* 0x000fe200000000a9 */
[----:B------:R-:W-:-:S04]  /*2590*/  SHF.L.U64.HI R169, R4, 0x4, R5 ;  /* 0x0000000404a97819 */ /* 0x000fc80000010205 */
[----:B------:R-:W-:Y:S01]  /*25a0*/  F2FP.F16.F32.PACK_AB R90, RZ, R90 ;  /* 0x0000005aff5a723e */ /* 0x000fe200000000ff */
[----:B------:R-:W-:-:S05]  /*25b0*/  IMAD.X R171, R169, 0x1, R161, P4 ;  /* 0x00000001a9ab7824 */ /* 0x000fca00020e06a1 */
[----:B------:R1:W-:Y:S01]  /*25c0*/  @P1 STG.E.U16 desc[UR36][R170.64], R90 ;  /* 0x0000005aaa001986 */ /* 0x0003e2000c101524 */
[----:B------:R-:W-:Y:S05]  /*25d0*/  @!P2 BRA `(.L_x_40) ;  /* 0x000000000004a947 */ /* 0x000fea0003800000 */
[----:B------:R2:W5:Y:S02]  /*25e0*/  LDG.E.LTC128B.U16 R154, desc[UR36][R88.64+0x2] ;  /* 0x00000224589a7981 */ /* 0x000564000c1e1520 */
.L_x_40:
[----:B------:R-:W-:Y:S05]  /*25f0*/  BSYNC B1 ;  /* 0x0000000000017941 */ /* 0x000fea0003800000 */
.L_x_39:
[----:B-----5:R-:W-:Y:S01]  /*2600*/  HADD2.F32 R173, -RZ, R154.H0_H0 ;  /* 0x2000009affad7230 */ /* 0x020fe20000004100 */
[----:B------:R-:W-:Y:S01]  /*2610*/  ISETP.GT.AND P1, PT, R0, 0x8, P3 ;  /* 0x000000080000780c */ /* 0x000fe20001f24270 */
[----:B------:R-:W-:Y:S03]  /*2620*/  BSSY B1, `(.L_x_41) ;  /* 0x000000a000017945 */ /* 0x000fe60003800000 */
[----:B-1----:R-:W-:-:S04]  /*2630*/  FMUL R90, R173, R156 ;  /* 0x0000009cad5a7220 */ /* 0x002fc80000400000 */
[----:B------:R-:W-:Y:S01]  /*2640*/  FFMA R90, R91, R155, R90 ;  /* 0x0000009b5b5a7223 */ /* 0x000fe2000000005a */
[----:B------:R-:W-:-:S04]  /*2650*/  @P2 MOV R91, R171 ;  /* 0x000000ab005b2202 */ /* 0x000fc80000000f00 */
[----:B------:R-:W-:-:S04]  /*2660*/  F2FP.F16.F32.PACK_AB R90, RZ, R90 ;  /* 0x0000005aff5a723e */ /* 0x000fc800000000ff */
[----:B------:R-:W-:Y:S01]  /*2670*/  PRMT R168, R90, 0x7610, R168 ;  /* 0x000076105aa87816 */ /* 0x000fe200000000a8 */
[----:B------:R-:W-:-:S05]  /*2680*/  @P2 IMAD.MOV.U32 R90, RZ, RZ, R170 ;  /* 0x000000ffff5a2224 */ /* 0x000fca00078e00aa */
[----:B------:R1:W-:Y:S01]  /*2690*/  @P2 STG.E.U16 desc[UR36][R90.64+0x2], R168 ;  /* 0x000002a85a002986 */ /* 0x0003e2000c101524 */
[----:B------:R-:W-:Y:S05]  /*26a0*/  @!P1 BRA `(.L_x_42) ;  /* 0x0000000000049947 */ /* 0x000fea0003800000 */
[----:B------:R3:W5:Y:S02]  /*26b0*/  LDG.E.LTC128B.U16 R154, desc[UR36][R162.64+0x10] ;  /* 0x00001024a29a7981 */ /* 0x000764000c1e1520 */
.L_x_42:
[----:B------:R-:W-:Y:S05]  /*26c0*/  BSYNC B1 ;  /* 0x0000000000017941 */ /* 0x000fea0003800000 */
.L_x_41:
[----:B-1---5:R-:W-:Y:S01]  /*26d0*/  HADD2.F32 R91, -RZ, R154.H0_H0 ;  /* 0x2000009aff5b7230 */ /* 0x022fe20000004100 */
[----:B------:R-:W-:Y:S01]  /*26e0*/  ISETP.GT.AND P2, PT, R0, 0x9, P3 ;  /* 0x000000090000780c */ /* 0x000fe20001f44270 */
[----:B------:R-:W-:Y:S01]  /*26f0*/  @P1 IMAD.MOV.U32 R90, RZ, RZ, R160 ;  /* 0x000000ffff5a1224 */ /* 0x000fe200078e00a0 */
[----:B------:R-:W-:Y:S02]  /*2700*/  BSSY B1, `(.L_x_43) ;  /* 0x0000009000017945 */ /* 0x000fe40003800000 */
[----:B------:R-:W-:-:S04]  /*2710*/  FMUL R91, R91, R156 ;  /* 0x0000009c5b5b7220 */ /* 0x000fc80000400000 */
[----:B------:R-:W-:-:S05]  /*2720*/  FFMA R91, R92, R155, R91 ;  /* 0x0000009b5c5b7223 */ /* 0x000fca000000005b */
[----:B------:R-:W-:-:S04]  /*2730*/  F2FP.F16.F32.PACK_AB R91, RZ, R91 ;  /* 0x0000005bff5b723e */ /* 0x000fc800000000ff */
[----:B------:R-:W-:Y:S01]  /*2740*/  PRMT R92, R91, 0x7610, R92 ;  /* 0x000076105b5c7816 */ /* 0x000fe2000000005c */
[----:B------:R-:W-:-:S05]  /*2750*/  @P1 IMAD.MOV.U32 R91, RZ, RZ, R161 ;  /* 0x000000ffff5b1224 */ /* 0x000fca00078e00a1 */
[----:B------:R1:W-:Y:S01]  /*2760*/  @P1 STG.E.U16 desc[UR36][R90.64+0x10], R92 ;  /* 0x0000105c5a001986 */ /* 0x0003e2000c101524 */
[----:B------:R-:W-:Y:S05]  /*2770*/  @!P2 BRA `(.L_x_44) ;  /* 0x000000000004a947 */ /* 0x000fea0003800000 */
[----:B------:R4:W5:Y:S02]  /*2780*/  LDG.E.LTC128B.U16 R154, desc[UR36][R162.64+0x12] ;  /* 0x00001224a29a7981 */ /* 0x000964000c1e1520 */
.L_x_44:
[----:B------:R-:W-:Y:S05]  /*2790*/  BSYNC B1 ;  /* 0x0000000000017941 */ /* 0x000fea0003800000 */
.L_x_43:
[----:B-1---5:R-:W-:Y:S01]  /*27a0*/  HADD2.F32 R91, -RZ, R154.H0_H0 ;  /* 0x2000009aff5b7230 */ /* 0x022fe20000004100 */
[----:B------:R-:W-:Y:S01]  /*27b0*/  ISETP.GT.AND P1, PT, R0, 0x8, P0 ;  /* 0x000000080000780c */ /* 0x000fe20000724270 */
[----:B------:R-:W-:Y:S03]  /*27c0*/  BSSY B1, `(.L_x_45) ;  /* 0x000000a000017945 */ /* 0x000fe60003800000 */
[----:B------:R-:W-:Y:S01]  /*27d0*/  FMUL R90, R91, R156 ;  /* 0x0000009c5b5a7220 */ /* 0x000fe20000400000 */
[----:B------:R-:W-:-:S03]  /*27e0*/  @P2 IMAD.MOV.U32 R91, RZ, RZ, R161 ;  /* 0x000000ffff5b2224 */ /* 0x000fc600078e00a1 */
[----:B------:R-:W-:-:S05]  /*27f0*/  FFMA R90, R93, R155, R90 ;  /* 0x0000009b5d5a7223 */ /* 0x000fca000000005a */
[----:B------:R-:W-:-:S04]  /*2800*/  F2FP.F16.F32.PACK_AB R90, RZ, R90 ;  /* 0x0000005aff5a723e */ /* 0x000fc800000000ff */
[----:B------:R-:W-:Y:S01]  /*2810*/  PRMT R92, R90, 0x7610, R92 ;  /* 0x000076105a5c7816 */ /* 0x000fe2000000005c */
[----:B------:R-:W-:-:S05]  /*2820*/  @P2 IMAD.MOV.U32 R90, RZ, RZ, R160 ;  /* 0x000000ffff5a2224 */ /* 0x000fca00078e00a0 */
[----:B------:R1:W-:Y:S01]  /*2830*/  @P2 STG.E.U16 desc[UR36][R90.64+0x12], R92 ;  /* 0x0000125c5a002986 */ /* 0x0003e2000c101524 */
[----:B------:R-:W-:Y:S05]  /*2840*/  @!P1 BRA `(.L_x_46) ;  /* 0x0000000000049947 */ /* 0x000fea0003800000 */
[----:B------:R0:W5:Y:S02]  /*2850*/  LDG.E.LTC128B.U16 R154, desc[UR36][R88.64+0x10] ;  /* 0x00001024589a7981 */ /* 0x000164000c1e1520 */
.L_x_46:
[----:B------:R-:W-:Y:S05]  /*2860*/  BSYNC B1 ;  /* 0x0000000000017941 */ /* 0x000fea0003800000 */
.L_x_45:
        /* <DEDUP_REMOVED lines=12> */
.L_x_48:
[----:B------:R-:W-:Y:S05]  /*2930*/  BSYNC B1 ;  /* 0x0000000000017941 */ /* 0x000fea0003800000 */
.L_x_47:
        /* <DEDUP_REMOVED lines=12> */
.L_x_50:
[----:B------:R-:W-:Y:S05]  /*2a00*/  BSYNC B1 ;  /* 0x0000000000017941 */ /* 0x000fea0003800000 */
.L_x_49:
        /* <DEDUP_REMOVED lines=12> */
.L_x_52:
[----:B------:R-:W-:Y:S05]  /*2ad0*/  BSYNC B1 ;  /* 0x0000000000017941 */ /* 0x000fea0003800000 */
.L_x_51:
[----:B-1---5:R-:W-:Y:S01]  /*2ae0*/  HADD2.F32 R91, -RZ, R154.H0_H0 ;  /* 0x2000009aff5b7230 */ /* 0x022fe20000004100 */
[----:B------:R-:W-:Y:S01]  /*2af0*/  ISETP.GT.AND P1, PT, R0, 0x10, P0 ;  /* 0x000000100000780c */ /* 0x000fe20000724270 */
[----:B------:R-:W-:Y:S03]  /*2b00*/  BSSY B1, `(.L_x_53) ;  /* 0x000000a000017945 */ /* 0x000fe60003800000 */
[----:B------:R-:W-:Y:S01]  /*2b10*/  FMUL R90, R91, R156 ;  /* 0x0000009c5b5a7220 */ /* 0x000fe20000400000 */
[----:B------:R-:W-:-:S03]  /*2b20*/  @P2 IMAD.MOV.U32 R91, RZ, RZ, R161 ;  /* 0x000000ffff5b2224 */ /* 0x000fc600078e00a1 */
[----:B------:R-:W-:-:S05]  /*2b30*/  FFMA R90, R97, R155, R90 ;  /* 0x0000009b615a7223 */ /* 0x000fca000000005a */
[----:B------:R-:W-:-:S04]  /*2b40*/  F2FP.F16.F32.PACK_AB R90, RZ, R90 ;  /* 0x0000005aff5a723e */ /* 0x000fc800000000ff */
[----:B------:R-:W-:Y:S02]  /*2b50*/  PRMT R92, R90, 0x7610, R92 ;  /* 0x000076105a5c7816 */ /* 0x000fe4000000005c */
[----:B------:R-:W-:-:S05]  /*2b60*/  @P2 MOV R90, R160 ;  /* 0x000000a0005a2202 */ /* 0x000fca0000000f00 */
[----:B------:R1:W-:Y:S01]  /*2b70*/  @P2 STG.E.U16 desc[UR36][R90.64+0x22], R92 ;  /* 0x0000225c5a002986 */ /* 0x0003e2000c101524 */
[----:B------:R-:W-:Y:S05]  /*2b80*/  @!P1 BRA `(.L_x_54) ;  /* 0x0000000000049947 */ /* 0x000fea0003800000 */
[----:B------:R0:W5:Y:S02]  /*2b90*/  LDG.E.LTC128B.U16 R154, desc[UR36][R88.64+0x20] ;  /* 0x00002024589a7981 */ /* 0x000164000c1e1520 */
.L_x_54:
[----:B------:R-:W-:Y:S05]  /*2ba0*/  BSYNC B1 ;  /* 0x0000000000017941 */ /* 0x000fea0003800000 */
.L_x_53:
        /* <DEDUP_REMOVED lines=12> */
.L_x_56:
[----:B------:R-:W-:Y:S05]  /*2c70*/  BSYNC B1 ;  /* 0x0000000000017941 */ /* 0x000fea0003800000 */
.L_x_55:
        /* <DEDUP_REMOVED lines=12> */
.L_x_58:
[----:B------:R-:W-:Y:S05]  /*2d40*/  BSYNC B1 ;  /* 0x0000000000017941 */ /* 0x000fea0003800000 */
.L_x_57:
        /* <DEDUP_REMOVED lines=12> */
.L_x_60:
[----:B------:R-:W-:Y:S05]  /*2e10*/  BSYNC B1 ;  /* 0x0000000000017941 */ /* 0x000fea0003800000 */
.L_x_59:
        /* <DEDUP_REMOVED lines=12> */
.L_x_62:
[----:B------:R-:W-:Y:S05]  /*2ee0*/  BSYNC B1 ;  /* 0x0000000000017941 */ /* 0x000fea0003800000 */
.L_x_61:
[----:B-1---5:R-:W-:Y:S01]  /*2ef0*/  HADD2.F32 R91, -RZ, R154.H0_H0 ;  /* 0x2000009aff5b7230 */ /* 0x022fe20000004100 */
[----:B------:R-:W-:Y:S01]  /*2f00*/  ISETP.GT.AND P2, PT, R0, 0x19, P0 ;  /* 0x000000190000780c */ /* 0x000fe20000744270 */
[----:B------:R-:W-:Y:S01]  /*2f10*/  @P1 IMAD.MOV.U32 R90, RZ, RZ, R170 ;  /* 0x000000ffff5a1224 */ /* 0x000fe200078e00aa */
[----:B------:R-:W-:Y:S02]  /*2f20*/  BSSY B1, `(.L_x_63) ;  /* 0x0000009000017945 */ /* 0x000fe40003800000 */
[----:B------:R-:W-:-:S04]  /*2f30*/  FMUL R91, R91, R156 ;  /* 0x0000009c5b5b7220 */ /* 0x000fc80000400000 */
[----:B------:R-:W-:-:S05]  /*2f40*/  FFMA R91, R102, R155, R91 ;  /* 0x0000009b665b7223 */ /* 0x000fca000000005b */
[----:B------:R-:W-:-:S04]  /*2f50*/  F2FP.F16.F32.PACK_AB R91, RZ, R91 ;  /* 0x0000005bff5b723e */ /* 0x000fc800000000ff */
[----:B------:R-:W-:Y:S02]  /*2f60*/  PRMT R92, R91, 0x7610, R92 ;  /* 0x000076105b5c7816 */ /* 0x000fe4000000005c */
[----:B------:R-:W-:-:S05]  /*2f70*/  @P1 MOV R91, R171 ;  /* 0x000000ab005b1202 */ /* 0x000fca0000000f00 */
[----:B------:R1:W-:Y:S01]  /*2f80*/  @P1 STG.E.U16 desc[UR36][R90.64+0x30], R92 ;  /* 0x0000305c5a001986 */ /* 0x0003e2000c101524 */
[----:B------:R-:W-:Y:S05]  /*2f90*/  @!P2 BRA `(.L_x_64) ;  /* 0x000000000004a947 */ /* 0x000fea0003800000 */
[----:B------:R0:W5:Y:S02]  /*2fa0*/  LDG.E.LTC128B.U16 R154, desc[UR36][R88.64+0x32] ;  /* 0x00003224589a7981 */ /* 0x000164000c1e1520 */
.L_x_64:
[----:B------:R-:W-:Y:S05]  /*2fb0*/  BSYNC B1 ;  /* 0x0000000000017941 */ /* 0x000fea0003800000 */
.L_x_63:
        /* <DEDUP_REMOVED lines=12> */
.L_x_66:
[----:B------:R-:W-:Y:S05]  /*3080*/  BSYNC B1 ;  /* 0x0000000000017941 */ /* 0x000fea0003800000 */
.L_x_65:
        /* <DEDUP_REMOVED lines=12> */
.L_x_68:
[----:B------:R-:W-:Y:S05]  /*3150*/  BSYNC B1 ;  /* 0x0000000000017941 */ /* 0x000fea0003800000 */
.L_x_67:
        /* <DEDUP_REMOVED lines=12> */
.L_x_70:
[----:B------:R-:W-:Y:S05]  /*3220*/  BSYNC B1 ;  /* 0x0000000000017941 */ /* 0x000fea0003800000 */
.L_x_69:
        /* <DEDUP_REMOVED lines=12> */
.L_x_72:
[----:B------:R-:W-:Y:S05]  /*32f0*/  BSYNC B1 ;  /* 0x0000000000017941 */ /* 0x000fea0003800000 */
.L_x_71:
        /* <DEDUP_REMOVED lines=12> */
.L_x_74:
[----:B------:R-:W-:Y:S05]  /*33c0*/  BSYNC B1 ;  /* 0x0000000000017941 */ /* 0x000fea0003800000 */
.L_x_73:
[----:B-1---5:R-:W-:Y:S01]  /*33d0*/  HADD2.F32 R91, -RZ, R154.H0_H0 ;  /* 0x2000009aff5b7230 */ /* 0x022fe20000004100 */
[----:B------:R-:W-:Y:S01]  /*33e0*/  @P1 MOV R90, R160 ;  /* 0x000000a0005a1202 */ /* 0x000fe20000000f00 */
[----:B------:R-:W-:Y:S01]  /*33f0*/  BSSY B1, `(.L_x_75) ;  /* 0x000000a000017945 */ /* 0x000fe20003800000 */
[----:B------:R-:W-:Y:S02]  /*3400*/  ISETP.GT.AND P2, PT, R0, 0x29, P3 ;  /* 0x000000290000780c */ /* 0x000fe40001f44270 */
        /* <DEDUP_REMOVED lines=8> */
.L_x_76:
[----:B------:R-:W-:Y:S05]  /*3490*/  BSYNC B1 ;  /* 0x0000000000017941 */ /* 0x000fea0003800000 */
.L_x_75:
        /* <DEDUP_REMOVED lines=12> */
.L_x_78:
[----:B------:R-:W-:Y:S05]  /*3560*/  BSYNC B1 ;  /* 0x0000000000017941 */ /* 0x000fea0003800000 */
.L_x_77:
        /* <DEDUP_REMOVED lines=12> */
.L_x_80:
[----:B------:R-:W-:Y:S05]  /*3630*/  BSYNC B1 ;  /* 0x0000000000017941 */ /* 0x000fea0003800000 */
.L_x_79:
        /* <DEDUP_REMOVED lines=12> */
.L_x_82:
[----:B------:R-:W-:Y:S05]  /*3700*/  BSYNC B1 ;  /* 0x0000000000017941 */ /* 0x000fea0003800000 */
.L_x_81:
        /* <DEDUP_REMOVED lines=12> */
.L_x_84:
[----:B------:R-:W-:Y:S05]  /*37d0*/  BSYNC B1 ;  /* 0x0000000000017941 */ /* 0x000fea0003800000 */
.L_x_83:
[----:B-1---5:R-:W-:Y:S01]  /*37e0*/  HADD2.F32 R91, -RZ, R154.H0_H0 ;  /* 0x2000009aff5b7230 */ /* 0x022fe20000004100 */
[----:B------:R-:W-:Y:S01]  /*37f0*/  ISETP.GT.AND P1, PT, R0, 0x30, P0 ;  /* 0x000000300000780c */ /* 0x000fe20000724270 */
[----:B------:R-:W-:Y:S03]  /*3800*/  BSSY B1, `(.L_x_85) ;  /* 0x000000a000017945 */ /* 0x000fe60003800000 */
[----:B------:R-:W-:Y:S01]  /*3810*/  FMUL R90, R91, R156 ;  /* 0x0000009c5b5a7220 */ /* 0x000fe20000400000 */
[----:B------:R-:W-:-:S03]  /*3820*/  @P2 MOV R91, R161 ;  /* 0x000000a1005b2202 */ /* 0x000fc60000000f00 */
[----:B------:R-:W-:-:S05]  /*3830*/  FFMA R90, R113, R155, R90 ;  /* 0x0000009b715a7223 */ /* 0x000fca000000005a */
[----:B------:R-:W-:-:S04]  /*3840*/  F2FP.F16.F32.PACK_AB R90, RZ, R90 ;  /* 0x0000005aff5a723e */ /* 0x000fc800000000ff */
[----:B------:R-:W-:Y:S01]  /*3850*/  PRMT R92, R90, 0x7610, R92 ;  /* 0x000076105a5c7816 */ /* 0x000fe2000000005c */
[----:B------:R-:W-:-:S05]  /*3860*/  @P2 IMAD.MOV.U32 R90, RZ, RZ, R160 ;  /* 0x000000ffff5a2224 */ /* 0x000fca00078e00a0 */
[----:B------:R1:W-:Y:S01]  /*3870*/  @P2 STG.E.U16 desc[UR36][R90.64+0x62], R92 ;  /* 0x0000625c5a002986 */ /* 0x0003e2000c101524 */
[----:B------:R-:W-:Y:S05]  /*3880*/  @!P1 BRA `(.L_x_86) ;  /* 0x0000000000049947 */ /* 0x000fea0003800000 */
[----:B------:R0:W5:Y:S02]  /*3890*/  LDG.E.LTC128B.U16 R154, desc[UR36][R88.64+0x60] ;  /* 0x00006024589a7981 */ /* 0x000164000c1e1520 */
.L_x_86:
[----:B------:R-:W-:Y:S05]  /*38a0*/  BSYNC B1 ;  /* 0x0000000000017941 */ /* 0x000fea0003800000 */
.L_x_85:
        /* <DEDUP_REMOVED lines=12> */
.L_x_88:
[----:B------:R-:W-:Y:S05]  /*3970*/  BSYNC B1 ;  /* 0x0000000000017941 */ /* 0x000fea0003800000 */
.L_x_87:
        /* <DEDUP_REMOVED lines=12> */
.L_x_90:
[----:B------:R-:W-:Y:S05]  /*3a40*/  BSYNC B1 ;  /* 0x0000000000017941 */ /* 0x000fea0003800000 */
.L_x_89:
        /* <DEDUP_REMOVED lines=12> */
.L_x_92:
[----:B------:R-:W-:Y:S05]  /*3b10*/  BSYNC B1 ;  /* 0x0000000000017941 */ /* 0x000fea0003800000 */
.L_x_91:
        /* <DEDUP_REMOVED lines=12> */
.L_x_94:
[----:B------:R-:W-:Y:S05]  /*3be0*/  BSYNC B1 ;  /* 0x0000000000017941 */ /* 0x000fea0003800000 */
.L_x_93:
        /* <DEDUP_REMOVED lines=12> */
.L_x_96:
[----:B------:R-:W-:Y:S05]  /*3cb0*/  BSYNC B1 ;  /* 0x0000000000017941 */ /* 0x000fea0003800000 */
.L_x_95:
        /* <DEDUP_REMOVED lines=12> */
.L_x_98:
[----:B------:R-:W-:Y:S05]  /*3d80*/  BSYNC B1 ;  /* 0x0000000000017941 */ /* 0x000fea0003800000 */
.L_x_97:
        /* <DEDUP_REMOVED lines=12> */
.L_x_100:
[----:B------:R-:W-:Y:S05]  /*3e50*/  BSYNC B1 ;  /* 0x0000000000017941 */ /* 0x000fea0003800000 */
.L_x_99:
        /* <DEDUP_REMOVED lines=12> */
.L_x_102:
[----:B------:R-:W-:Y:S05]  /*3f20*/  BSYNC B1 ;  /* 0x0000000000017941 */ /* 0x000fea0003800000 */
.L_x_101:
        /* <DEDUP_REMOVED lines=12> */
.L_x_104:
[----:B------:R-:W-:Y:S05]  /*3ff0*/  BSYNC B1 ;  /* 0x0000000000017941 */ /* 0x000fea0003800000 */
.L_x_103:
        /* <DEDUP_REMOVED lines=12> */
.L_x_106:
[----:B------:R-:W-:Y:S05]  /*40c0*/  BSYNC B1 ;  /* 0x0000000000017941 */ /* 0x000fea0003800000 */
.L_x_105:
        /* <DEDUP_REMOVED lines=12> */
.L_x_108:
[----:B------:R-:W-:Y:S05]  /*4190*/  BSYNC B1 ;  /* 0x0000000000017941 */ /* 0x000fea0003800000 */
.L_x_107:
        /* <DEDUP_REMOVED lines=12> */
.L_x_110:
[----:B------:R-:W-:Y:S05]  /*4260*/  BSYNC B1 ;  /* 0x0000000000017941 */ /* 0x000fea0003800000 */
.L_x_109:
        /* <DEDUP_REMOVED lines=12> */
.L_x_112:
[----:B------:R-:W-:Y:S05]  /*4330*/  BSYNC B1 ;  /* 0x0000000000017941 */ /* 0x000fea0003800000 */
.L_x_111:
        /* <DEDUP_REMOVED lines=12> */
.L_x_114:
[----:B------:R-:W-:Y:S05]  /*4400*/  BSYNC B1 ;  /* 0x0000000000017941 */ /* 0x000fea0003800000 */
.L_x_113:
        /* <DEDUP_REMOVED lines=12> */
.L_x_116:
[----:B------:R-:W-:Y:S05]  /*44d0*/  BSYNC B1 ;  /* 0x0000000000017941 */ /* 0x000fea0003800000 */
.L_x_115:
        /* <DEDUP_REMOVED lines=12> */
.L_x_118:
[----:B------:R-:W-:Y:S05]  /*45a0*/  BSYNC B1 ;  /* 0x0000000000017941 */ /* 0x000fea0003800000 */
.L_x_117:
        /* <DEDUP_REMOVED lines=12> */
.L_x_120:
[----:B------:R-:W-:Y:S05]  /*4670*/  BSYNC B1 ;  /* 0x0000000000017941 */ /* 0x000fea0003800000 */
.L_x_119:
        /* <DEDUP_REMOVED lines=12> */
.L_x_122:
[----:B------:R-:W-:Y:S05]  /*4740*/  BSYNC B1 ;  /* 0x0000000000017941 */ /* 0x000fea0003800000 */
.L_x_121:
        /* <DEDUP_REMOVED lines=12> */
.L_x_124:
[----:B------:R-:W-:Y:S05]  /*4810*/  BSYNC B1 ;  /* 0x0000000000017941 */ /* 0x000fea0003800000 */
.L_x_123:
        /* <DEDUP_REMOVED lines=12> */
.L_x_126:
[----:B------:R-:W-:Y:S05]  /*48e0*/  BSYNC B1 ;  /* 0x0000000000017941 */ /* 0x000fea0003800000 */
.L_x_125:
        /* <DEDUP_REMOVED lines=12> */
.L_x_128:
[----:B------:R-:W-:Y:S05]  /*49b0*/  BSYNC B1 ;  /* 0x0000000000017941 */ /* 0x000fea0003800000 */
.L_x_127:
        /* <DEDUP_REMOVED lines=12> */
.L_x_130:
[----:B------:R-:W-:Y:S05]  /*4a80*/  BSYNC B1 ;  /* 0x0000000000017941 */ /* 0x000fea0003800000 */
.L_x_129:
        /* <DEDUP_REMOVED lines=12> */
.L_x_132:
[----:B------:R-:W-:Y:S05]  /*4b50*/  BSYNC B1 ;  /* 0x0000000000017941 */ /* 0x000fea0003800000 */
.L_x_131:
        /* <DEDUP_REMOVED lines=12> */
.L_x_134:
[----:B------:R-:W-:Y:S05]  /*4c20*/  BSYNC B1 ;  /* 0x0000000000017941 */ /* 0x000fea0003800000 */
.L_x_133:
        /* <DEDUP_REMOVED lines=12> */
.L_x_136:
[----:B------:R-:W-:Y:S05]  /*4cf0*/  BSYNC B1 ;  /* 0x0000000000017941 */ /* 0x000fea0003800000 */
.L_x_135:
        /* <DEDUP_REMOVED lines=12> */
.L_x_138:
[----:B------:R-:W-:Y:S05]  /*4dc0*/  BSYNC B1 ;  /* 0x0000000000017941 */ /* 0x000fea0003800000 */
.L_x_137:
        /* <DEDUP_REMOVED lines=12> */
.L_x_140:
[----:B------:R-:W-:Y:S05]  /*4e90*/  BSYNC B1 ;  /* 0x0000000000017941 */ /* 0x000fea0003800000 */
.L_x_139:
        /* <DEDUP_REMOVED lines=12> */
.L_x_142:
[----:B------:R-:W-:Y:S05]  /*4f60*/  BSYNC B1 ;  /* 0x0000000000017941 */ /* 0x000fea0003800000 */
.L_x_141:
        /* <DEDUP_REMOVED lines=12> */
.L_x_144:
[----:B------:R-:W-:Y:S05]  /*5030*/  BSYNC B1 ;  /* 0x0000000000017941 */ /* 0x000fea0003800000 */
.L_x_143:
        /* <DEDUP_REMOVED lines=12> */
.L_x_146:
[----:B------:R-:W-:Y:S05]  /*5100*/  BSYNC B1 ;  /* 0x0000000000017941 */ /* 0x000fea0003800000 */
.L_x_145:
        /* <DEDUP_REMOVED lines=12> */
.L_x_148:
[----:B------:R-:W-:Y:S05]  /*51d0*/  BSYNC B1 ;  /* 0x0000000000017941 */ /* 0x000fea0003800000 */
.L_x_147:
        /* <DEDUP_REMOVED lines=12> */
.L_x_150:
[----:B------:R-:W-:Y:S05]  /*52a0*/  BSYNC B1 ;  /* 0x0000000000017941 */ /* 0x000fea0003800000 */
.L_x_149:
        /* <DEDUP_REMOVED lines=12> */
.L_x_152:
[----:B------:R-:W-:Y:S05]  /*5370*/  BSYNC B1 ;  /* 0x0000000000017941 */ /* 0x000fea0003800000 */
.L_x_151:
        /* <DEDUP_REMOVED lines=12> */
.L_x_154:
[----:B------:R-:W-:Y:S05]  /*5440*/  BSYNC B1 ;  /* 0x0000000000017941 */ /* 0x000fea0003800000 */
.L_x_153:
        /* <DEDUP_REMOVED lines=12> */
.L_x_156:
[----:B------:R-:W-:Y:S05]  /*5510*/  BSYNC B1 ;  /* 0x0000000000017941 */ /* 0x000fea0003800000 */
.L_x_155:
        /* <DEDUP_REMOVED lines=12> */
.L_x_158:
[----:B------:R-:W-:Y:S05]  /*55e0*/  BSYNC B1 ;  /* 0x0000000000017941 */ /* 0x000fea0003800000 */
.L_x_157:
[----:B-1---5:R-:W-:Y:S01]  /*55f0*/  HADD2.F32 R91, -RZ, R154.H0_H0 ;  /* 0x2000009aff5b7230 */ /* 0x022fe20000004100 */
[----:B------:R-:W-:Y:S01]  /*5600*/  ISETP.GT.AND P1, PT, R0, 0x79, P0 ;  /* 0x000000790000780c */ /* 0x000fe20000724270 */
[----:B------:R-:W-:Y:S01]  /*5610*/  @P2 IMAD.MOV.U32 R8, RZ, RZ, R170 ;  /* 0x000000ffff082224 */ /* 0x000fe200078e00aa */
[----:B------:R-:W-:Y:S01]  /*5620*/  IADD3 R157, P0, R157, 0x80, RZ ;  /* 0x000000809d9d7810 */ /* 0x000fe20007f1e0ff */
[----:B------:R-:W-:Y:S01]  /*5630*/  BSSY B1, `(.L_x_159) ;  /* 0x000000a000017945 */ /* 0x000fe20003800000 */
[----:B------:R-:W-:-:S04]  /*5640*/  FMUL R91, R91, R156 ;  /* 0x0000009c5b5b7220 */ /* 0x000fc80000400000 */
[----:B------:R-:W-:-:S05]  /*5650*/  FFMA R91, R150, R155, R91 ;  /* 0x0000009b965b7223 */ /* 0x000fca000000005b */
[----:B------:R-:W-:-:S04]  /*5660*/  F2FP.F16.F32.PACK_AB R91, RZ, R91 ;  /* 0x0000005bff5b723e */ /* 0x000fc800000000ff */
[----:B------:R-:W-:Y:S01]  /*5670*/  PRMT R90, R91, 0x7610, R90 ;  /* 0x000076105b5a7816 */ /* 0x000fe2000000005a */
[----:B------:R-:W-:Y:S02]  /*5680*/  IMAD.X R91, RZ, RZ, R9, P0 ;  /* 0x000000ffff5b7224 */ /* 0x000fe400000e0609 */
[----:B------:R-:W-:-:S05]  /*5690*/  @P2 IMAD.MOV.U32 R9, RZ, RZ, R171 ;  /* 0x000000ffff092224 */ /* 0x000fca00078e00ab */
[----:B------:R1:W-:Y:S01]  /*56a0*/  @P2 STG.E.U16 desc[UR36][R8.64+0xf0], R90 ;  /* 0x0000f05a08002986 */ /* 0x0003e2000c101524 */
[----:B------:R-:W-:Y:S05]  /*56b0*/  @!P1 BRA `(.L_x_160) ;  /* 0x0000000000049947 */ /* 0x000fea0003800000 */
[----:B------:R0:W5:Y:S02]  /*56c0*/  LDG.E.LTC128B.U16 R154, desc[UR36][R88.64+0xf2] ;  /* 0x0000f224589a7981 */ /* 0x000164000c1e1520 */
.L_x_160:
[----:B------:R-:W-:Y:S05]  /*56d0*/  BSYNC B1 ;  /* 0x0000000000017941 */ /* 0x000fea0003800000 */
.L_x_159:
[----:B-1---5:R-:W-:Y:S01]  /*56e0*/  HADD2.F32 R9, -RZ, R154.H0_H0 ;  /* 0x2000009aff097230 */ /* 0x022fe20000004100 */
[----:B------:R-:W-:Y:S01]  /*56f0*/  ISETP.GT.AND P0, PT, R3, 0x80, PT ;  /* 0x000000800300780c */ /* 0x000fe20003f04270 */
[----:B------:R-:W-:-:S03]  /*5700*/  IMAD R8, R91, R14, RZ ;  /* 0x0000000e5b087224 */ /* 0x000fc600078e02ff */
[----:B0-2---:R-:W-:Y:S01]  /*5710*/  FMUL R88, R9, R156 ;  /* 0x0000009c09587220 */ /* 0x005fe20000400000 */
[C---:B------:R-:W-:Y:S01]  /*5720*/  IMAD R97, R157.reuse, R15, R8 ;  /* 0x0000000f9d617224 */ /* 0x040fe200078e0208 */
[----:B------:R-:W-:Y:S01]  /*5730*/  ISETP.GT.AND P3, PT, R0, RZ, P0 ;  /* 0x000000ff0000720c */ /* 0x000fe20000764270 */
[----:B------:R-:W-:-:S04]  /*5740*/  IMAD.WIDE.U32 R8, R157, R14, R158 ;  /* 0x0000000e9d087225 */ /* 0x000fc800078e009e */
[----:B------:R-:W-:Y:S01]  /*5750*/  FFMA R151, R151, R155, R88 ;  /* 0x0000009b97977223 */ /* 0x000fe20000000058 */
[----:B------:R-:W-:Y:S01]  /*5760*/  IMAD.IADD R9, R9, 0x1, R97 ;  /* 0x0000000109097824 */ /* 0x000fe200078e0261 */
[----:B------:R-:W-:-:S03]  /*5770*/  LEA R88, P2, R8, R10, 0x1 ;  /* 0x0000000a08587211 */ /* 0x000fc600078408ff */
[----:B------:R-:W-:Y:S02]  /*5780*/  F2FP.F16.F32.PACK_AB R151, RZ, R151 ;  /* 0x00000097ff97723e */ /* 0x000fe400000000ff */
[----:B------:R-:W-:-:S03]  /*5790*/  LEA.HI.X R89, R8, R11, R9, 0x1, P2 ;  /* 0x0000000b08597211 */ /* 0x000fc600010f0c09 */
[----:B------:R0:W-:Y:S04]  /*57a0*/  @P1 STG.E.U16 desc[UR36][R170.64+0xf2], R151 ;  /* 0x0000f297aa001986 */ /* 0x0001e8000c101524 */
[----:B------:R-:W2:Y:S01]  /*57b0*/  @P3 LDG.E.LTC128B.U16 R154, desc[UR36][R88.64] ;  /* 0x00000024589a3981 */ /* 0x000ea2000c1e1520 */
[----:B------:R-:W-:Y:S01]  /*57c0*/  IMAD.WIDE.U32 R8, R157, R14, R6 ;  /* 0x0000000e9d087225 */ /* 0x000fe200078e0006 */
[----:B------:R-:W-:Y:S01]  /*57d0*/  SHF.L.U64.HI R95, R4, 0x8, R5 ;  /* 0x00000008045f7819 */ /* 0x000fe20000010205 */
[----:B------:R-:W-:Y:S01]  /*57e0*/  BSSY B1, `(.L_x_161) ;  /* 0x0000011000017945 */ /* 0x000fe20003800000 */
[----:B------:R-:W-:Y:S01]  /*57f0*/  ISETP.GT.AND P2, PT, R0, 0x1, P0 ;  /* 0x000000010000780c */ /* 0x000fe20000744270 */
[----:B------:R-:W-:Y:S01]  /*5800*/  IMAD.SHL.U32 R93, R4, 0x100, RZ ;  /* 0x00000100045d7824 */ /* 0x000fe200078e00ff */
[----:B------:R-:W-:-:S03]  /*5810*/  IADD3 R9, R97, R9, RZ ;  /* 0x0000000961097210 */ /* 0x000fc60007ffe0ff */
[----:B------:R-:W-:Y:S01]  /*5820*/  IMAD.WIDE.U32 R90, R23, R12, R8 ;  /* 0x0000000c175a7225 */ /* 0x000fe200078e0008 */
[----:B------:R-:W-:-:S03]  /*5830*/  IADD3 R8, P1, R93, R160, RZ ;  /* 0x000000a05d087210 */ /* 0x000fc60007f3e0ff */
[----:B------:R-:W-:Y:S01]  /*5840*/  IMAD.IADD R5, R13, 0x1, R91 ;  /* 0x000000010d057824 */ /* 0x000fe200078e025b */
[----:B------:R-:W-:Y:S01]  /*5850*/  LEA R4, P4, R90, R10, 0x1 ;  /* 0x0000000a5a047211 */ /* 0x000fe200078808ff */
[----:B------:R-:W-:-:S03]  /*5860*/  IMAD.X R9, R95, 0x1, R161, P1 ;  /* 0x000000015f097824 */ /* 0x000fc600008e06a1 */
[----:B------:R-:W-:Y:S01]  /*5870*/  LEA.HI.X R5, R90, R11, R5, 0x1, P4 ;  /* 0x0000000b5a057211 */ /* 0x000fe200020f0c05 */
[----:B--2---:R-:W-:-:S05]  /*5880*/  HADD2.F32 R15, -RZ, R154.H0_H0 ;  /* 0x2000009aff0f7230 */ /* 0x004fca0000004100 */
[----:B------:R-:W-:-:S04]  /*5890*/  FMUL R15, R15, R156 ;  /* 0x0000009c0f0f7220 */ /* 0x000fc80000400000 */
[----:B------:R-:W-:-:S05]  /*58a0*/  FFMA R15, R24, R155, R15 ;  /* 0x0000009b180f7223 */ /* 0x000fca000000000f */
[----:B------:R-:W-:-:S05]  /*58b0*/  F2FP.F16.F32.PACK_AB R15, RZ, R15 ;  /* 0x0000000fff0f723e */ /* 0x000fca00000000ff */
[----:B------:R0:W-:Y:S01]  /*58c0*/  @P3 STG.E.U16 desc[UR36][R8.64], R15 ;  /* 0x0000000f08003986 */ /* 0x0001e2000c101524 */
[----:B------:R-:W-:Y:S05]  /*58d0*/  @!P2 BRA `(.L_x_162) ;  /* 0x000000000004a947 */ /* 0x000fea0003800000 */
[----:B------:R1:W5:Y:S02]  /*58e0*/  LDG.E.LTC128B.U16 R154, desc[UR36][R4.64+0x2] ;  /* 0x00000224049a7981 */ /* 0x000364000c1e1520 */
.L_x_162:
[----:B------:R-:W-:Y:S05]  /*58f0*/  BSYNC B1 ;  /* 0x0000000000017941 */ /* 0x000fea0003800000 */
.L_x_161:
[----:B0----5:R-:W-:Y:S01]  /*5900*/  HADD2.F32 R15, -RZ, R154.H0_H0 ;  /* 0x2000009aff0f7230 */ /* 0x021fe20000004100 */
[----:B------:R-:W-:Y:S01]  /*5910*/  ISETP.GT.AND P1, PT, R3, 0x88, PT ;  /* 0x000000880300780c */ /* 0x000fe20003f24270 */
[----:B------:R-:W-:Y:S03]  /*5920*/  BSSY B1, `(.L_x_163) ;  /* 0x000000f000017945 */ /* 0x000fe60003800000 */
[----:B------:R-:W-:Y:S01]  /*5930*/  FMUL R24, R15, R156 ;  /* 0x0000009c0f187220 */ /* 0x000fe20000400000 */
[----:B------:R-:W-:Y:S01]  /*5940*/  IMAD.WIDE.U32 R14, R157, R14, R164 ;  /* 0x0000000e9d0e7225 */ /* 0x000fe200078e00a4 */
[----:B------:R-:W-:-:S03]  /*5950*/  ISETP.GT.AND P3, PT, R0, RZ, P1 ;  /* 0x000000ff0000720c */ /* 0x000fc60000f64270 */
[----:B------:R-:W-:Y:S01]  /*5960*/  FFMA R24, R25, R155, R24 ;  /* 0x0000009b19187223 */ /* 0x000fe20000000018 */
[----:B------:R-:W-:Y:S01]  /*5970*/  IMAD.IADD R97, R97, 0x1, R15 ;  /* 0x0000000161617824 */ /* 0x000fe200078e020f */
[-C--:B------:R-:W-:Y:S02]  /*5980*/  IADD3 R21, P5, R20, R14.reuse, RZ ;  /* 0x0000000e14157210 */ /* 0x080fe40007fbe0ff */
[----:B------:R-:W-:Y:S02]  /*5990*/  IADD3 R20, P4, R6, R14, RZ ;  /* 0x0000000e06147210 */ /* 0x000fe40007f9e0ff */
[----:B------:R-:W-:Y:S01]  /*59a0*/  F2FP.F16.F32.PACK_AB R24, RZ, R24 ;  /* 0x00000018ff18723e */ /* 0x000fe200000000ff */
[----:B------:R-:W-:Y:S01]  /*59b0*/  IMAD.X R158, R97, 0x1, R159, P5 ;  /* 0x00000001619e7824 */ /* 0x000fe200028e069f */
[----:B------:R-:W-:-:S03]  /*59c0*/  LEA R14, P5, R21, R10, 0x1 ;  /* 0x0000000a150e7211 */ /* 0x000fc600078a08ff */
[----:B------:R0:W-:Y:S01]  /*59d0*/  @P2 STG.E.U16 desc[UR36][R8.64+0x2], R24 ;  /* 0x0000021808002986 */ /* 0x0001e2000c101524 */
[----:B------:R-:W-:Y:S01]  /*59e0*/  LEA.HI.X R15, R21, R11, R158, 0x1, P5 ;  /* 0x0000000b150f7211 */ /* 0x000fe200028f0c9e */
[----:B------:R-:W-:Y:S08]  /*59f0*/  @!P3 BRA `(.L_x_164) ;  /* 0x000000000004b947 */ /* 0x000ff00003800000 */
[----:B------:R2:W5:Y:S02]  /*5a00*/  LDG.E.LTC128B.U16 R154, desc[UR36][R14.64] ;  /* 0x000000240e9a7981 */ /* 0x000564000c1e1520 */
.L_x_164:
[----:B------:R-:W-:Y:S05]  /*5a10*/  BSYNC B1 ;  /* 0x0000000000017941 */ /* 0x000fea0003800000 */
.L_x_163:
[----:B-----5:R-:W-:Y:S01]  /*5a20*/  HADD2.F32 R3, -RZ, R154.H0_H0 ;  /* 0x2000009aff037230 */ /* 0x020fe20000004100 */
[----:B------:R-:W-:Y:S01]  /*5a30*/  ISETP.GT.AND P2, PT, R0, 0x1, P1 ;  /* 0x000000010000780c */ /* 0x000fe20000f44270 */
[----:B------:R-:W-:Y:S01]  /*5a40*/  IMAD.X R21, R7, 0x1, R97, P4 ;  /* 0x0000000107157824 */ /* 0x000fe200020e0661 */
[----:B------:R-:W-:Y:S01]  /*5a50*/  IADD3 R6, P4, R8, R167, RZ ;  /* 0x000000a708067210 */ /* 0x000fe20007f9e0ff */
[----:B------:R-:W-:Y:S01]  /*5a60*/  BSSY B1, `(.L_x_165) ;  /* 0x000000c000017945 */ /* 0x000fe20003800000 */
[----:B------:R-:W-:Y:S01]  /*5a70*/  FMUL R3, R3, R156 ;  /* 0x0000009c03037220 */ /* 0x000fe20000400000 */
[----:B--2---:R-:W-:-:S04]  /*5a80*/  IMAD.WIDE.U32 R14, R23, R12, R20 ;  /* 0x0000000c170e7225 */ /* 0x004fc800078e0014 */
[----:B------:R-:W-:Y:S01]  /*5a90*/  FFMA R3, R26, R155, R3 ;  /* 0x0000009b1a037223 */ /* 0x000fe20000000003 */
[----:B------:R-:W-:Y:S01]  /*5aa0*/  IMAD.X R7, R9, 0x1, R169, P4 ;  /* 0x0000000109077824 */ /* 0x000fe200020e06a9 */
[----:B------:R-:W-:Y:S01]  /*5ab0*/  LEA R10, P5, R14, R10, 0x1 ;  /* 0x0000000a0e0a7211 */ /* 0x000fe200078a08ff */
[----:B------:R-:W-:Y:S02]  /*5ac0*/  IMAD.IADD R13, R13, 0x1, R15 ;  /* 0x000000010d0d7824 */ /* 0x000fe400078e020f */
[----:B------:R-:W-:-:S03]  /*5ad0*/  F2FP.F16.F32.PACK_AB R3, RZ, R3 ;  /* 0x00000003ff03723e */ /* 0x000fc600000000ff */
[----:B------:R-:W-:Y:S02]  /*5ae0*/  LEA.HI.X R11, R14, R11, R13, 0x1, P5 ;  /* 0x0000000b0e0b7211 */ /* 0x000fe400028f0c0d */
[----:B------:R2:W-:Y:S01]  /*5af0*/  @P3 STG.E.U16 desc[UR36][R6.64], R3 ;  /* 0x0000000306003986 */ /* 0x0005e2000c101524 */
[----:B------:R-:W-:Y:S05]  /*5b00*/  @!P2 BRA `(.L_x_166) ;  /* 0x000000000004a947 */ /* 0x000fea0003800000 */
[----:B------:R0:W5:Y:S02]  /*5b10*/  LDG.E.LTC128B.U16 R154, desc[UR36][R10.64+0x2] ;  /* 0x000002240a9a7981 */ /* 0x000164000c1e1520 */
.L_x_166:
[----:B------:R-:W-:Y:S05]  /*5b20*/  BSYNC B1 ;  /* 0x0000000000017941 */ /* 0x000fea0003800000 */
.L_x_165:
[----:B--2--5:R-:W-:Y:S01]  /*5b30*/  HADD2.F32 R3, -RZ, R154.H0_H0 ;  /* 0x2000009aff037230 */ /* 0x024fe20000004100 */
[----:B------:R-:W-:Y:S01]  /*5b40*/  ISETP.GT.AND P3, PT, R0, 0x8, P0 ;  /* 0x000000080000780c */ /* 0x000fe20000764270 */
[----:B------:R-:W-:Y:S03]  /*5b50*/  BSSY B1, `(.L_x_167) ;  /* 0x0000007000017945 */ /* 0x000fe60003800000 */
[----:B------:R-:W-:-:S04]  /*5b60*/  FMUL R12, R3, R156 ;  /* 0x0000009c030c7220 */ /* 0x000fc80000400000 */
[----:B------:R-:W-:-:S05]  /*5b70*/  FFMA R12, R27, R155, R12 ;  /* 0x0000009b1b0c7223 */ /* 0x000fca000000000c */
[----:B------:R-:W-:-:S05]  /*5b80*/  F2FP.F16.F32.PACK_AB R12, RZ, R12 ;  /* 0x0000000cff0c723e */ /* 0x000fca00000000ff */
[----:B------:R2:W-:Y:S01]  /*5b90*/  @P2 STG.E.U16 desc[UR36][R6.64+0x2], R12 ;  /* 0x0000020c06002986 */ /* 0x0005e2000c101524 */
[----:B------:R-:W-:Y:S05]  /*5ba0*/  @!P3 BRA `(.L_x_168) ;  /* 0x000000000004b947 */ /* 0x000fea0003800000 */
[----:B------:R0:W5:Y:S02]  /*5bb0*/  LDG.E.LTC128B.U16 R154, desc[UR36][R4.64+0x10] ;  /* 0x00001024049a7981 */ /* 0x000164000c1e1520 */
.L_x_168:
[----:B------:R-:W-:Y:S05]  /*5bc0*/  BSYNC B1 ;  /* 0x0000000000017941 */ /* 0x000fea0003800000 */
.L_x_167:
[----:B-----5:R-:W-:Y:S01]  /*5bd0*/  HADD2.F32 R3, -RZ, R154.H0_H0 ;  /* 0x2000009aff037230 */ /* 0x020fe20000004100 */
[----:B------:R-:W-:Y:S01]  /*5be0*/  ISETP.GT.AND P2, PT, R0, 0x9, P0 ;  /* 0x000000090000780c */ /* 0x000fe20000744270 */
[----:B--2---:R-:W-:Y:S01]  /*5bf0*/  IMAD.MOV.U32 R6, RZ, RZ, R8 ;  /* 0x000000ffff067224 */ /* 0x004fe200078e0008 */
[----:B------:R-:W-:Y:S01]  /*5c00*/  BSSY B1, `(.L_x_169) ;  /* 0x0000008000017945 */ /* 0x000fe20003800000 */
[----:B------:R-:W-:Y:S02]  /*5c10*/  IMAD.MOV.U32 R7, RZ, RZ, R9 ;  /* 0x000000ffff077224 */ /* 0x000fe400078e0009 */
[----:B------:R-:W-:-:S04]  /*5c20*/  FMUL R3, R3, R156 ;  /* 0x0000009c03037220 */ /* 0x000fc80000400000 */
[----:B------:R-:W-:-:S05]  /*5c30*/  FFMA R3, R28, R155, R3 ;  /* 0x0000009b1c037223 */ /* 0x000fca0000000003 */
[----:B------:R-:W-:-:S05]  /*5c40*/  F2FP.F16.F32.PACK_AB R3, RZ, R3 ;  /* 0x00000003ff03723e */ /* 0x000fca00000000ff */
[----:B------:R2:W-:Y:S01]  /*5c50*/  @P3 STG.E.U16 desc[UR36][R6.64+0x10], R3 ;  /* 0x0000100306003986 */ /* 0x0005e2000c101524 */
[----:B------:R-:W-:Y:S05]  /*5c60*/  @!P2 BRA `(.L_x_170) ;  /* 0x000000000004a947 */ /* 0x000fea0003800000 */
[----:B------:R0:W5:Y:S02]  /*5c70*/  LDG.E.LTC128B.U16 R154, desc[UR36][R4.64+0x12] ;  /* 0x00001224049a7981 */ /* 0x000164000c1e1520 */
.L_x_170:
[----:B------:R-:W-:Y:S05]  /*5c80*/  BSYNC B1 ;  /* 0x0000000000017941 */ /* 0x000fea0003800000 */
.L_x_169:
        /* <DEDUP_REMOVED lines=9> */
.L_x_172:
[----:B------:R-:W-:Y:S05]  /*5d20*/  BSYNC B1 ;  /* 0x0000000000017941 */ /* 0x000fea0003800000 */
.L_x_171:
[----:B-----5:R-:W-:Y:S01]  /*5d30*/  HADD2.F32 R3, -RZ, R154.H0_H0 ;  /* 0x2000009aff037230 */ /* 0x020fe20000004100 */
[----:B0-----:R-:W-:Y:S01]  /*5d40*/  IADD3 R8, P3, R167, R8, RZ ;  /* 0x00000008a7087210 */ /* 0x001fe20007f7e0ff */
[----:B------:R-:W-:Y:S01]  /*5d50*/  BSSY B1, `(.L_x_173) ;  /* 0x0000009000017945 */ /* 0x000fe20003800000 */
[----:B------:R-:W-:Y:S02]  /*5d60*/  ISETP.GT.AND P2, PT, R0, 0x9, P1 ;  /* 0x000000090000780c */ /* 0x000fe40000f44270 */
[----:B------:R-:W-:Y:S01]  /*5d70*/  FMUL R3, R3, R156 ;  /* 0x0000009c03037220 */ /* 0x000fe20000400000 */
[----:B------:R-:W-:-:S03]  /*5d80*/  IADD3.X R9, R169, R9, RZ, P3, !PT ;  /* 0x00000009a9097210 */ /* 0x000fc60001ffe4ff */
[----:B------:R-:W-:-:S05]  /*5d90*/  FFMA R3, R30, R155, R3 ;  /* 0x0000009b1e037223 */ /* 0x000fca0000000003 */
[----:B------:R-:W-:-:S05]  /*5da0*/  F2FP.F16.F32.PACK_AB R3, RZ, R3 ;  /* 0x00000003ff03723e */ /* 0x000fca00000000ff */
[----:B------:R0:W-:Y:S01]  /*5db0*/  @P4 STG.E.U16 desc[UR36][R8.64+0x10], R3 ;  /* 0x0000100308004986 */ /* 0x0001e2000c101524 */
[----:B------:R-:W-:Y:S05]  /*5dc0*/  @!P2 BRA `(.L_x_174) ;  /* 0x000000000004a947 */ /* 0x000fea0003800000 */
[----:B------:R0:W5:Y:S02]  /*5dd0*/  LDG.E.LTC128B.U16 R154, desc[UR36][R10.64+0x12] ;  /* 0x000012240a9a7981 */ /* 0x000164000c1e1520 */
.L_x_174:
[----:B------:R-:W-:Y:S05]  /*5de0*/  BSYNC B1 ;  /* 0x0000000000017941 */ /* 0x000fea0003800000 */
.L_x_173:
[----:B0----5:R-:W-:Y:S01]  /*5df0*/  HADD2.F32 R3, -RZ, R154.H0_H0 ;  /* 0x2000009aff037230 */ /* 0x021fe20000004100 */
[----:B------:R-:W-:Y:S01]  /*5e00*/  ISETP.GT.AND P3, PT, R0, 0x10, P0 ;  /* 0x000000100000780c */ /* 0x000fe20000764270 */
[----:B------:R-:W-:Y:S03]  /*5e10*/  BSSY B1, `(.L_x_175) ;  /* 0x0000009000017945 */ /* 0x000fe60003800000 */
[----:B------:R-:W-:-:S04]  /*5e20*/  FMUL R8, R3, R156 ;  /* 0x0000009c03087220 */ /* 0x000fc80000400000 */
[----:B------:R-:W-:Y:S01]  /*5e30*/  FFMA R31, R31, R155, R8 ;  /* 0x0000009b1f1f7223 */ /* 0x000fe20000000008 */
[----:B------:R-:W-:-:S04]  /*5e40*/  IADD3 R8, P4, P5, R167, R160, R93 ;  /* 0x000000a0a7087210 */ /* 0x000fc80007d9e05d */
[----:B------:R-:W-:Y:S02]  /*5e50*/  F2FP.F16.F32.PACK_AB R31, RZ, R31 ;  /* 0x0000001fff1f723e */ /* 0x000fe400000000ff */
[----:B------:R-:W-:-:S05]  /*5e60*/  IADD3.X R9, R169, R161, R95, P4, P5 ;  /* 0x000000a1a9097210 */ /* 0x000fca00027ea45f */
[----:B------:R0:W-:Y:S01]  /*5e70*/  @P2 STG.E.U16 desc[UR36][R8.64+0x12], R31 ;  /* 0x0000121f08002986 */ /* 0x0001e2000c101524 */
[----:B------:R-:W-:Y:S05]  /*5e80*/  @!P3 BRA `(.L_x_176) ;  /* 0x000000000004b947 */ /* 0x000fea0003800000 */
[----:B------:R0:W5:Y:S02]  /*5e90*/  LDG.E.LTC128B.U16 R154, desc[UR36][R4.64+0x20] ;  /* 0x00002024049a7981 */ /* 0x000164000c1e1520 */
.L_x_176:
[----:B------:R-:W-:Y:S05]  /*5ea0*/  BSYNC B1 ;  /* 0x0000000000017941 */ /* 0x000fea0003800000 */
.L_x_175:
[----:B-----5:R-:W-:Y:S01]  /*5eb0*/  HADD2.F32 R3, -RZ, R154.H0_H0 ;  /* 0x2000009aff037230 */ /* 0x020fe20000004100 */
        /* <DEDUP_REMOVED lines=8> */
.L_x_178:
[----:B------:R-:W-:Y:S05]  /*5f40*/  BSYNC B1 ;  /* 0x0000000000017941 */ /* 0x000fea0003800000 */
.L_x_177:
[----:B0----5:R-:W-:Y:S01]  /*5f50*/  HADD2.F32 R3, -RZ, R154.H0_H0 ;  /* 0x2000009aff037230 */ /* 0x021fe20000004100 */
[----:B------:R-:W-:Y:S01]  /*5f60*/  ISETP.GT.AND P3, PT, R0, 0x10, P1 ;  /* 0x000000100000780c */ /* 0x000fe20000f64270 */
[----:B------:R-:W-:Y:S03]  /*5f70*/  BSSY B1, `(.L_x_179) ;  /* 0x0000007000017945 */ /* 0x000fe60003800000 */
[----:B--2---:R-:W-:-:S04]  /*5f80*/  FMUL R12, R3, R156 ;  /* 0x0000009c030c7220 */ /* 0x004fc80000400000 */
[----:B------:R-:W-:-:S05]  /*5f90*/  FFMA R12, R33, R155, R12 ;  /* 0x0000009b210c7223 */ /* 0x000fca000000000c */
[----:B------:R-:W-:-:S05]  /*5fa0*/  F2FP.F16.F32.PACK_AB R12, RZ, R12 ;  /* 0x0000000cff0c723e */ /* 0x000fca00000000ff */
[----:B------:R0:W-:Y:S01]  /*5fb0*/  @P2 STG.E.U16 desc[UR36][R6.64+0x22], R12 ;  /* 0x0000220c06002986 */ /* 0x0001e2000c101524 */
[----:B------:R-:W-:Y:S05]  /*5fc0*/  @!P3 BRA `(.L_x_180) ;  /* 0x000000000004b947 */ /* 0x000fea0003800000 */
[----:B------:R2:W5:Y:S02]  /*5fd0*/  LDG.E.LTC128B.U16 R154, desc[UR36][R10.64+0x20] ;  /* 0x000020240a9a7981 */ /* 0x000564000c1e1520 */
.L_x_180:
[----:B------:R-:W-:Y:S05]  /*5fe0*/  BSYNC B1 ;  /* 0x0000000000017941 */ /* 0x000fea0003800000 */
.L_x_179:
        /* <DEDUP_REMOVED lines=9> */
.L_x_182:
[----:B------:R-:W-:Y:S05]  /*6080*/  BSYNC B1 ;  /* 0x0000000000017941 */ /* 0x000fea0003800000 */
.L_x_181:
[----:B0----5:R-:W-:Y:S01]  /*6090*/  HADD2.F32 R3, -RZ, R154.H0_H0 ;  /* 0x2000009aff037230 */ /* 0x021fe20000004100 */
        /* <DEDUP_REMOVED lines=8> */
.L_x_184:
[----:B------:R-:W-:Y:S05]  /*6120*/  BSYNC B1 ;  /* 0x0000000000017941 */ /* 0x000fea0003800000 */
.L_x_183:
        /* <DEDUP_REMOVED lines=9> */
.L_x_186:
[----:B------:R-:W-:Y:S05]  /*61c0*/  BSYNC B1 ;  /* 0x0000000000017941 */ /* 0x000fea0003800000 */
.L_x_185:
        /* <DEDUP_REMOVED lines=9> */
.L_x_188:
[----:B------:R-:W-:Y:S05]  /*6260*/  BSYNC B1 ;  /* 0x0000000000017941 */ /* 0x000fea0003800000 */
.L_x_187:
        /* <DEDUP_REMOVED lines=9> */
.L_x_190:
[----:B------:R-:W-:Y:S05]  /*6300*/  BSYNC B1 ;  /* 0x0000000000017941 */ /* 0x000fea0003800000 */
.L_x_189:
        /* <DEDUP_REMOVED lines=9> */
.L_x_192:
[----:B------:R-:W-:Y:S05]  /*63a0*/  BSYNC B1 ;  /* 0x0000000000017941 */ /* 0x000fea0003800000 */
.L_x_191:
        /* <DEDUP_REMOVED lines=9> */
.L_x_194:
[----:B------:R-:W-:Y:S05]  /*6440*/  BSYNC B1 ;  /* 0x0000000000017941 */ /* 0x000fea0003800000 */
.L_x_193:
        /* <DEDUP_REMOVED lines=9> */
.L_x_196:
[----:B------:R-:W-:Y:S05]  /*64e0*/  BSYNC B1 ;  /* 0x0000000000017941 */ /* 0x000fea0003800000 */
.L_x_195:
        /* <DEDUP_REMOVED lines=9> */
.L_x_198:
[----:B------:R-:W-:Y:S05]  /*6580*/  BSYNC B1 ;  /* 0x0000000000017941 */ /* 0x000fea0003800000 */
.L_x_197:
        /* <DEDUP_REMOVED lines=9> */
.L_x_200:
[----:B------:R-:W-:Y:S05]  /*6620*/  BSYNC B1 ;  /* 0x0000000000017941 */ /* 0x000fea0003800000 */
.L_x_199:
        /* <DEDUP_REMOVED lines=9> */
.L_x_202:
[----:B------:R-:W-:Y:S05]  /*66c0*/  BSYNC B1 ;  /* 0x0000000000017941 */ /* 0x000fea0003800000 */
.L_x_201:
        /* <DEDUP_REMOVED lines=9> */
.L_x_204:
[----:B------:R-:W-:Y:S05]  /*6760*/  BSYNC B1 ;  /* 0x0000000000017941 */ /* 0x000fea0003800000 */
.L_x_203:
        /* <DEDUP_REMOVED lines=9> */
.L_x_206:
[----:B------:R-:W-:Y:S05]  /*6800*/  BSYNC B1 ;  /* 0x0000000000017941 */ /* 0x000fea0003800000 */
.L_x_205:
        /* <DEDUP_REMOVED lines=9> */
.L_x_208:
[----:B------:R-:W-:Y:S05]  /*68a0*/  BSYNC B1 ;  /* 0x0000000000017941 */ /* 0x000fea0003800000 */
.L_x_207:
        /* <DEDUP_REMOVED lines=9> */
.L_x_210:
[----:B------:R-:W-:Y:S05]  /*6940*/  BSYNC B1 ;  /* 0x0000000000017941 */ /* 0x000fea0003800000 */
.L_x_209:
        /* <DEDUP_REMOVED lines=9> */
.L_x_212:
[----:B------:R-:W-:Y:S05]  /*69e0*/  BSYNC B1 ;  /* 0x0000000000017941 */ /* 0x000fea0003800000 */
.L_x_211:
        /* <DEDUP_REMOVED lines=9> */
.L_x_214:
[----:B------:R-:W-:Y:S05]  /*6a80*/  BSYNC B1 ;  /* 0x0000000000017941 */ /* 0x000fea0003800000 */
.L_x_213:
        /* <DEDUP_REMOVED lines=9> */
.L_x_216:
[----:B------:R-:W-:Y:S05]  /*6b20*/  BSYNC B1 ;  /* 0x0000000000017941 */ /* 0x000fea0003800000 */
.L_x_215:
        /* <DEDUP_REMOVED lines=9> */
.L_x_218:
[----:B------:R-:W-:Y:S05]  /*6bc0*/  BSYNC B1 ;  /* 0x0000000000017941 */ /* 0x000fea0003800000 */
.L_x_217:
        /* <DEDUP_REMOVED lines=9> */
.L_x_220:
[----:B------:R-:W-:Y:S05]  /*6c60*/  BSYNC B1 ;  /* 0x0000000000017941 */ /* 0x000fea0003800000 */
.L_x_219:
        /* <DEDUP_REMOVED lines=9> */
.L_x_222:
[----:B------:R-:W-:Y:S05]  /*6d00*/  BSYNC B1 ;  /* 0x0000000000017941 */ /* 0x000fea0003800000 */
.L_x_221:
        /* <DEDUP_REMOVED lines=9> */
.L_x_224:
[----:B------:R-:W-:Y:S05]  /*6da0*/  BSYNC B1 ;  /* 0x0000000000017941 */ /* 0x000fea0003800000 */
.L_x_223:
        /* <DEDUP_REMOVED lines=9> */
.L_x_226:
[----:B------:R-:W-:Y:S05]  /*6e40*/  BSYNC B1 ;  /* 0x0000000000017941 */ /* 0x000fea0003800000 */
.L_x_225:
        /* <DEDUP_REMOVED lines=9> */
.L_x_228:
[----:B------:R-:W-:Y:S05]  /*6ee0*/  BSYNC B1 ;  /* 0x0000000000017941 */ /* 0x000fea0003800000 */
.L_x_227:
        /* <DEDUP_REMOVED lines=9> */
.L_x_230:
[----:B------:R-:W-:Y:S05]  /*6f80*/  BSYNC B1 ;  /* 0x0000000000017941 */ /* 0x000fea0003800000 */
.L_x_229:
        /* <DEDUP_REMOVED lines=9> */
.L_x_232:
[----:B------:R-:W-:Y:S05]  /*7020*/  BSYNC B1 ;  /* 0x0000000000017941 */ /* 0x000fea0003800000 */
.L_x_231:
        /* <DEDUP_REMOVED lines=9> */
.L_x_234:
[----:B------:R-:W-:Y:S05]  /*70c0*/  BSYNC B1 ;  /* 0x0000000000017941 */ /* 0x000fea0003800000 */
.L_x_233:
        /* <DEDUP_REMOVED lines=9> */
.L_x_236:
[----:B------:R-:W-:Y:S05]  /*7160*/  BSYNC B1 ;  /* 0x0000000000017941 */ /* 0x000fea0003800000 */
.L_x_235:
        /* <DEDUP_REMOVED lines=9> */
.L_x_238:
[----:B------:R-:W-:Y:S05]  /*7200*/  BSYNC B1 ;  /* 0x0000000000017941 */ /* 0x000fea0003800000 */
.L_x_237:
        /* <DEDUP_REMOVED lines=9> */
.L_x_240:
[----:B------:R-:W-:Y:S05]  /*72a0*/  BSYNC B1 ;  /* 0x0000000000017941 */ /* 0x000fea0003800000 */
.L_x_239:
        /* <DEDUP_REMOVED lines=9> */
.L_x_242:
[----:B------:R-:W-:Y:S05]  /*7340*/  BSYNC B1 ;  /* 0x0000000000017941 */ /* 0x000fea0003800000 */
.L_x_241:
        /* <DEDUP_REMOVED lines=9> */
.L_x_244:
[----:B------:R-:W-:Y:S05]  /*73e0*/  BSYNC B1 ;  /* 0x0000000000017941 */ /* 0x000fea0003800000 */
.L_x_243:
        /* <DEDUP_REMOVED lines=9> */
.L_x_246:
[----:B------:R-:W-:Y:S05]  /*7480*/  BSYNC B1 ;  /* 0x0000000000017941 */ /* 0x000fea0003800000 */
.L_x_245:
        /* <DEDUP_REMOVED lines=9> */
.L_x_248:
[----:B------:R-:W-:Y:S05]  /*7520*/  BSYNC B1 ;  /* 0x0000000000017941 */ /* 0x000fea0003800000 */
.L_x_247:
        /* <DEDUP_REMOVED lines=9> */
.L_x_250:
[----:B------:R-:W-:Y:S05]  /*75c0*/  BSYNC B1 ;  /* 0x0000000000017941 */ /* 0x000fea0003800000 */
.L_x_249:
        /* <DEDUP_REMOVED lines=9> */
.L_x_252:
[----:B------:R-:W-:Y:S05]  /*7660*/  BSYNC B1 ;  /* 0x0000000000017941 */ /* 0x000fea0003800000 */
.L_x_251:
        /* <DEDUP_REMOVED lines=9> */
.L_x_254:
[----:B------:R-:W-:Y:S05]  /*7700*/  BSYNC B1 ;  /* 0x0000000000017941 */ /* 0x000fea0003800000 */
.L_x_253:
        /* <DEDUP_REMOVED lines=9> */
.L_x_256:
[----:B------:R-:W-:Y:S05]  /*77a0*/  BSYNC B1 ;  /* 0x0000000000017941 */ /* 0x000fea0003800000 */
.L_x_255:
        /* <DEDUP_REMOVED lines=9> */
.L_x_258:
[----:B------:R-:W-:Y:S05]  /*7840*/  BSYNC B1 ;  /* 0x0000000000017941 */ /* 0x000fea0003800000 */
.L_x_257:
        /* <DEDUP_REMOVED lines=9> */
.L_x_260:
[----:B------:R-:W-:Y:S05]  /*78e0*/  BSYNC B1 ;  /* 0x0000000000017941 */ /* 0x000fea0003800000 */
.L_x_259:
        /* <DEDUP_REMOVED lines=9> */
.L_x_262:
[----:B------:R-:W-:Y:S05]  /*7980*/  BSYNC B1 ;  /* 0x0000000000017941 */ /* 0x000fea0003800000 */
.L_x_261:
        /* <DEDUP_REMOVED lines=9> */
.L_x_264:
[----:B------:R-:W-:Y:S05]  /*7a20*/  BSYNC B1 ;  /* 0x0000000000017941 */ /* 0x000fea0003800000 */
.L_x_263:
        /* <DEDUP_REMOVED lines=9> */
.L_x_266:
[----:B------:R-:W-:Y:S05]  /*7ac0*/  BSYNC B1 ;  /* 0x0000000000017941 */ /* 0x000fea0003800000 */
.L_x_265:
        /* <DEDUP_REMOVED lines=9> */
.L_x_268:
[----:B------:R-:W-:Y:S05]  /*7b60*/  BSYNC B1 ;  /* 0x0000000000017941 */ /* 0x000fea0003800000 */
.L_x_267:
        /* <DEDUP_REMOVED lines=9> */
.L_x_270:
[----:B------:R-:W-:Y:S05]  /*7c00*/  BSYNC B1 ;  /* 0x0000000000017941 */ /* 0x000fea0003800000 */
.L_x_269:
        /* <DEDUP_REMOVED lines=9> */
.L_x_272:
[----:B------:R-:W-:Y:S05]  /*7ca0*/  BSYNC B1 ;  /* 0x0000000000017941 */ /* 0x000fea0003800000 */
.L_x_271:
        /* <DEDUP_REMOVED lines=9> */
.L_x_274:
[----:B------:R-:W-:Y:S05]  /*7d40*/  BSYNC B1 ;  /* 0x0000000000017941 */ /* 0x000fea0003800000 */
.L_x_273:
        /* <DEDUP_REMOVED lines=9> */
.L_x_276:
[----:B------:R-:W-:Y:S05]  /*7de0*/  BSYNC B1 ;  /* 0x0000000000017941 */ /* 0x000fea0003800000 */
.L_x_275:
        /* <DEDUP_REMOVED lines=9> */
.L_x_278:
[----:B------:R-:W-:Y:S05]  /*7e80*/  BSYNC B1 ;  /* 0x0000000000017941 */ /* 0x000fea0003800000 */
.L_x_277:
        /* <DEDUP_REMOVED lines=9> */
.L_x_280:
[----:B------:R-:W-:Y:S05]  /*7f20*/  BSYNC B1 ;  /* 0x0000000000017941 */ /* 0x000fea0003800000 */
.L_x_279:
        /* <DEDUP_REMOVED lines=9> */
.L_x_282:
[----:B------:R-:W-:Y:S05]  /*7fc0*/  BSYNC B1 ;  /* 0x0000000000017941 */ /* 0x000fea0003800000 */
.L_x_281:
[----:B0----5:R-:W-:Y:S01]  /*7fd0*/  HADD2.F32 R3, -RZ, R154.H0_H0 ;  /* 0x2000009aff037230 */ /* 0x021fe20000004100 */
[----:B------:R-:W-:Y:S01]  /*7fe0*/  ISETP.GT.AND P2, PT, R0, 0x78, P1 ;  /* 0x000000780000780c */ /* 0x000fe20000f44270 */
[----:B------:R-:W-:Y:S03]  /*7ff0*/  BSSY B1, `(.L_x_283) ;  /* 0x0000007000017945 */ /* 0x000fe60003800000 */
[----:B-1----:R-:W-:-:S04]  /*8000*/  FMUL R4, R3, R156 ;  /* 0x0000009c03047220 */ /* 0x002fc80000400000 */
[----:B------:R-:W-:-:S05]  /*8010*/  FFMA R4, R85, R155, R4 ;  /* 0x0000009b55047223 */ /* 0x000fca0000000004 */
[----:B------:R-:W-:-:S05]  /*8020*/  F2FP.F16.F32.PACK_AB R4, RZ, R4 ;  /* 0x00000004ff04723e */ /* 0x000fca00000000ff */
[----:B------:R0:W-:Y:S01]  /*8030*/  @P0 STG.E.U16 desc[UR36][R6.64+0xf2], R4 ;  /* 0x0000f20406000986 */ /* 0x0001e2000c101524 */
[----:B------:R-:W-:Y:S05]  /*8040*/  @!P2 BRA `(.L_x_284) ;  /* 0x000000000004a947 */ /* 0x000fea0003800000 */
[----:B------:R1:W5:Y:S02]  /*8050*/  LDG.E.LTC128B.U16 R154, desc[UR36][R10.64+0xf0] ;  /* 0x0000f0240a9a7981 */ /* 0x000364000c1e1520 */
.L_x_284:
[----:B------:R-:W-:Y:S05]  /*8060*/  BSYNC B1 ;  /* 0x0000000000017941 */ /* 0x000fea0003800000 */
.L_x_283:
[----:B-----5:R-:W-:Y:S01]  /*8070*/  HADD2.F32 R3, -RZ, R154.H0_H0 ;  /* 0x2000009aff037230 */ /* 0x020fe20000004100 */
[----:B------:R-:W-:Y:S01]  /*8080*/  ISETP.GT.AND P1, PT, R0, 0x79, P1 ;  /* 0x000000790000780c */ /* 0x000fe20000f24270 */
[----:B0-----:R-:W-:Y:S01]  /*8090*/  @P2 IMAD.MOV.U32 R4, RZ, RZ, R8 ;  /* 0x000000ffff042224 */ /* 0x001fe200078e0008 */
[----:B------:R-:W-:Y:S01]  /*80a0*/  BSSY B1, `(.L_x_285) ;  /* 0x0000008000017945 */ /* 0x000fe20003800000 */
[----:B------:R-:W-:Y:S02]  /*80b0*/  @P2 IMAD.MOV.U32 R5, RZ, RZ, R9 ;  /* 0x000000ffff052224 */ /* 0x000fe400078e0009 */
[----:B------:R-:W-:-:S04]  /*80c0*/  FMUL R3, R3, R156 ;  /* 0x0000009c03037220 */ /* 0x000fc80000400000 */
[----:B------:R-:W-:-:S05]  /*80d0*/  FFMA R3, R86, R155, R3 ;  /* 0x0000009b56037223 */ /* 0x000fca0000000003 */
[----:B------:R-:W-:-:S05]  /*80e0*/  F2FP.F16.F32.PACK_AB R3, RZ, R3 ;  /* 0x00000003ff03723e */ /* 0x000fca00000000ff */
[----:B------:R0:W-:Y:S01]  /*80f0*/  @P2 STG.E.U16 desc[UR36][R4.64+0xf0], R3 ;  /* 0x0000f00304002986 */ /* 0x0001e2000c101524 */
[----:B------:R-:W-:Y:S05]  /*8100*/  @!P1 BRA `(.L_x_286) ;  /* 0x0000000000049947 */ /* 0x000fea0003800000 */
[----:B------:R0:W5:Y:S02]  /*8110*/  LDG.E.LTC128B.U16 R154, desc[UR36][R10.64+0xf2] ;  /* 0x0000f2240a9a7981 */ /* 0x000164000c1e1520 */
.L_x_286:
[----:B------:R-:W-:Y:S05]  /*8120*/  BSYNC B1 ;  /* 0x0000000000017941 */ /* 0x000fea0003800000 */
.L_x_285:
[----:B------:R-:W-:Y:S05]  /*8130*/  @!P1 BRA `(.L_x_287) ;  /* 0x00000024004c9947 */ /* 0x000fea0003800000 */
[----:B0----5:R-:W-:-:S05]  /*8140*/  HADD2.F32 R3, -RZ, R154.H0_H0 ;  /* 0x2000009aff037230 */ /* 0x021fca0000004100 */
[----:B------:R-:W-:-:S04]  /*8150*/  FMUL R0, R3, R156 ;  /* 0x0000009c03007220 */ /* 0x000fc80000400000 */
[----:B------:R-:W-:-:S05]  /*8160*/  FFMA R0, R87, R155, R0 ;  /* 0x0000009b57007223 */ /* 0x000fca0000000000 */
[----:B------:R-:W-:-:S05]  /*8170*/  F2FP.F16.F32.PACK_AB R0, RZ, R0 ;  /* 0x00000000ff00723e */ /* 0x000fca00000000ff */
[----:B------:R0:W-:Y:S01]  /*8180*/  STG.E.U16 desc[UR36][R8.64+0xf2], R0 ;  /* 0x0000f20008007986 */ /* 0x0001e2000c101524 */
[----:B------:R-:W-:Y:S05]  /*8190*/  BRA `(.L_x_287) ;  /* 0x0000002400347947 */ /* 0x000fea0003800000 */
.L_x_36:
[----:B------:R-:W-:Y:S01]  /*81a0*/  ULDC.64 UR4, c[0x0][0x5c0] ;  /* 0x0001700000047ab9 */ /* 0x000fe20000000a00 */
[-C--:B------:R-:W-:Y:S01]  /*81b0*/  FMUL R88, R88, R155.reuse ;  /* 0x0000009b58587220 */ /* 0x080fe20000400000 */
[----:B------:R-:W-:Y:S01]  /*81c0*/  LEA R6, P0, R168, UR4, 0x1 ;  /* 0x00000004a8067c11 */ /* 0x000fe2000f8008ff */
[----:B------:R-:W-:Y:S01]  /*81d0*/  IMAD.SHL.U32 R11, R4, 0x10, RZ ;  /* 0x00000010040b7824 */ /* 0x000fe200078e00ff */
[----:B------:R-:W-:Y:S01]  /*81e0*/  ISETP.GT.AND P2, PT, R0, 0x1, P3 ;  /* 0x000000010000780c */ /* 0x000fe20001f44270 */
[-C--:B------:R-:W-:Y:S01]  /*81f0*/  FMUL R89, R89, R155.reuse ;  /* 0x0000009b59597220 */ /* 0x080fe20000400000 */
[----:B------:R-:W-:Y:S01]  /*8200*/  LEA.HI.X R7, R168, UR5, R167, 0x1, P0 ;  /* 0x00000005a8077c11 */ /* 0x000fe200080f0ca7 */
[-C--:B------:R-:W-:Y:S01]  /*8210*/  FMUL R90, R90, R155.reuse ;  /* 0x0000009b5a5a7220 */ /* 0x080fe20000400000 */
[----:B------:R-:W-:Y:S01]  /*8220*/  ISETP.GT.AND P0, PT, R3, 0x8, PT ;  /* 0x000000080300780c */ /* 0x000fe20003f04270 */
[-C--:B------:R-:W-:Y:S01]  /*8230*/  FMUL R91, R91, R155.reuse ;  /* 0x0000009b5b5b7220 */ /* 0x080fe20000400000 */
[----:B------:R-:W-:Y:S01]  /*8240*/  F2FP.F16.F32.PACK_AB R88, RZ, R88 ;  /* 0x00000058ff58723e */ /* 0x000fe200000000ff */
[-C--:B------:R-:W-:Y:S01]  /*8250*/  FMUL R92, R92, R155.reuse ;  /* 0x0000009b5c5c7220 */ /* 0x080fe20000400000 */
[----:B------:R-:W-:Y:S01]  /*8260*/  ISETP.GT.AND P4, PT, R0, RZ, P0 ;  /* 0x000000ff0000720c */ /* 0x000fe20000784270 */
[-C--:B------:R-:W-:Y:S01]  /*8270*/  FMUL R93, R93, R155.reuse ;  /* 0x0000009b5d5d7220 */ /* 0x080fe20000400000 */
[----:B------:R-:W-:Y:S01]  /*8280*/  SHF.L.U64.HI R9, R4, 0x4, R5 ;  /* 0x0000000404097819 */ /* 0x000fe20000010205 */
[----:B------:R-:W-:Y:S01]  /*8290*/  @P1 STG.E.U16 desc[UR36][R6.64], R88 ;  /* 0x0000005806001986 */ /* 0x000fe2000c101524 */
[----:B------:R-:W-:Y:S01]  /*82a0*/  IADD3 R12, P5, R11, R6, RZ ;  /* 0x000000060b0c7210 */ /* 0x000fe20007fbe0ff */
[-C--:B------:R-:W-:Y:S01]  /*82b0*/  FMUL R94, R94, R155.reuse ;  /* 0x0000009b5e5e7220 */ /* 0x080fe20000400000 */
[----:B------:R-:W-:Y:S01]  /*82c0*/  ISETP.GT.AND P1, PT, R0, 0x1, P0 ;  /* 0x000000010000780c */ /* 0x000fe20000724270 */
[----:B------:R-:W-:Y:S01]  /*82d0*/  FMUL R95, R95, R155 ;  /* 0x0000009b5f5f7220 */ /* 0x000fe20000400000 */
[----:B------:R-:W-:Y:S01]  /*82e0*/  F2FP.F16.F32.PACK_AB R89, RZ, R89 ;  /* 0x00000059ff59723e */ /* 0x000fe200000000ff */
[----:B------:R-:W-:Y:S01]  /*82f0*/  IMAD.X R13, R9, 0x1, R7, P5 ;  /* 0x00000001090d7824 */ /* 0x000fe200028e0607 */
[----:B------:R-:W-:Y:S01]  /*8300*/  F2FP.F16.F32.PACK_AB R90, RZ, R90 ;  /* 0x0000005aff5a723e */ /* 0x000fe200000000ff */
[----:B------:R-:W-:Y:S01]  /*8310*/  FMUL R96, R96, R155 ;  /* 0x0000009b60607220 */ /* 0x000fe20000400000 */
[----:B------:R-:W-:Y:S01]  /*8320*/  F2FP.F16.F32.PACK_AB R91, RZ, R91 ;  /* 0x0000005bff5b723e */ /* 0x000fe200000000ff */
[----:B------:R-:W-:Y:S01]  /*8330*/  @P2 STG.E.U16 desc[UR36][R6.64+0x2], R89 ;  /* 0x0000025906002986 */ /* 0x000fe2000c101524 */
[C---:B------:R-:W-:Y:S01]  /*8340*/  ISETP.GT.AND P5, PT, R0.reuse, 0x9, P3 ;  /* 0x000000090000780c */ /* 0x040fe20001fa4270 */
[-C--:B------:R-:W-:Y:S01]  /*8350*/  FMUL R97, R97, R155.reuse ;  /* 0x0000009b61617220 */ /* 0x080fe20000400000 */
[C---:B------:R-:W-:Y:S01]  /*8360*/  ISETP.GT.AND P2, PT, R0.reuse, 0x8, P0 ;  /* 0x000000080000780c */ /* 0x040fe20000744270 */
[----:B------:R-:W-:Y:S01]  /*8370*/  @P4 STG.E.U16 desc[UR36][R12.64], R90 ;  /* 0x0000005a0c004986 */ /* 0x000fe2000c101524 */
[----:B------:R-:W-:Y:S01]  /*8380*/  ISETP.GT.AND P4, PT, R0, 0x8, P3 ;  /* 0x000000080000780c */ /* 0x000fe20001f84270 */
[-C--:B------:R-:W-:Y:S01]  /*8390*/  FMUL R98, R98, R155.reuse ;  /* 0x0000009b62627220 */ /* 0x080fe20000400000 */
[----:B------:R-:W-:Y:S01]  /*83a0*/  F2FP.F16.F32.PACK_AB R92, RZ, R92 ;  /* 0x0000005cff5c723e */ /* 0x000fe200000000ff */
[----:B------:R-:W-:Y:S01]  /*83b0*/  @P1 STG.E.U16 desc[UR36][R12.64+0x2], R91 ;  /* 0x0000025b0c001986 */ /* 0x000fe2000c101524 */
[----:B------:R-:W-:Y:S01]  /*83c0*/  ISETP.GT.AND P1, PT, R0, 0x9, P0 ;  /* 0x000000090000780c */ /* 0x000fe20000724270 */
[----:B------:R-:W-:Y:S01]  /*83d0*/  FMUL R99, R99, R155 ;  /* 0x0000009b63637220 */ /* 0x000fe20000400000 */
[----:B------:R-:W-:Y:S01]  /*83e0*/  F2FP.F16.F32.PACK_AB R93, RZ, R93 ;  /* 0x0000005dff5d723e */ /* 0x000fe200000000ff */
[-C--:B------:R-:W-:Y:S01]  /*83f0*/  FMUL R100, R100, R155.reuse ;  /* 0x0000009b64647220 */ /* 0x080fe20000400000 */
[----:B------:R-:W-:Y:S01]  /*8400*/  F2FP.F16.F32.PACK_AB R94, RZ, R94 ;  /* 0x0000005eff5e723e */ /* 0x000fe200000000ff */
[----:B------:R-:W-:Y:S01]  /*8410*/  FMUL R101, R101, R155 ;  /* 0x0000009b65657220 */ /* 0x000fe20000400000 */
[----:B------:R-:W-:Y:S01]  /*8420*/  F2FP.F16.F32.PACK_AB R95, RZ, R95 ;  /* 0x0000005fff5f723e */ /* 0x000fe200000000ff */
[-C--:B------:R-:W-:Y:S01]  /*8430*/  FMUL R102, R102, R155.reuse ;  /* 0x0000009b66667220 */ /* 0x080fe20000400000 */
[----:B------:R-:W-:Y:S01]  /*8440*/  F2FP.F16.F32.PACK_AB R96, RZ, R96 ;  /* 0x00000060ff60723e */ /* 0x000fe200000000ff */
[----:B------:R-:W-:Y:S01]  /*8450*/  @P4 STG.E.U16 desc[UR36][R6.64+0x10], R92 ;  /* 0x0000105c06004986 */ /* 0x000fe2000c101524 */
[C---:B------:R-:W-:Y:S01]  /*8460*/  ISETP.GT.AND P4, PT, R0.reuse, 0x10, P3 ;  /* 0x000000100000780c */ /* 0x040fe20001f84270 */
[----:B------:R-:W-:Y:S01]  /*8470*/  FMUL R103, R103, R155 ;  /* 0x0000009b67677220 */ /* 0x000fe20000400000 */
[----:B------:R-:W-:Y:S01]  /*8480*/  F2FP.F16.F32.PACK_AB R97, RZ, R97 ;  /* 0x00000061ff61723e */ /* 0x000fe200000000ff */
[----:B------:R-:W-:Y:S01]  /*8490*/  @P5 STG.E.U16 desc[UR36][R6.64+0x12], R93 ;  /* 0x0000125d06005986 */ /* 0x000fe2000c101524 */
[----:B------:R-:W-:Y:S01]  /*84a0*/  ISETP.GT.AND P5, PT, R0, 0x11, P0 ;  /* 0x000000110000780c */ /* 0x000fe200007a4270 */
        /* <DEDUP_REMOVED lines=74> */
[----:B------:R-:W-:Y:S01]  /*8950*/  FMUL R125, R125, R155 ;  /* 0x0000009b7d7d7220 */ /* 0x000fe20000400000 */
[----:B------:R-:W-:Y:S01]  /*8960*/  F2FP.F16.F32.PACK_AB R119, RZ, R119 ;  /* 0x00000077ff77723e */ /* 0x000fe200000000ff */
[-C--:B------:R-:W-:Y:S01]  /*8970*/  FMUL R126, R126, R155.reuse ;  /* 0x0000009b7e7e7220 */ /* 0x080fe20000400000 */
[----:B------:R-:W-:Y:S01]  /*8980*/  F2FP.F16.F32.PACK_AB R120, RZ, R120 ;  /* 0x00000078ff78723e */ /* 0x000fe200000000ff */
        /* <DEDUP_REMOVED lines=66> */
[----:B------:R-:W-:Y:S01]  /*8db0*/  IMAD.SHL.U32 R23, R4, 0x100, RZ ;  /* 0x0000010004177824 */ /* 0x000fe200078e00ff */
[----:B------:R-:W-:Y:S01]  /*8dc0*/  F2FP.F16.F32.PACK_AB R140, RZ, R140 ;  /* 0x0000008cff8c723e */ /* 0x000fe200000000ff */
[----:B------:R-:W-:Y:S01]  /*8dd0*/  @P1 STG.E.U16 desc[UR36][R6.64+0x90], R124 ;  /* 0x0000907c06001986 */ /* 0x000fe2000c101524 */
[----:B------:R-:W-:Y:S01]  /*8de0*/  ISETP.GT.AND P1, PT, R0, 0x50, P3 ;  /* 0x000000500000780c */ /* 0x000fe20001f24270 */
[----:B------:R-:W-:Y:S01]  /*8df0*/  FMUL R146, R146, R155 ;  /* 0x0000009b92927220 */ /* 0x000fe20000400000 */
[----:B------:R-:W-:Y:S01]  /*8e00*/  F2FP.F16.F32.PACK_AB R141, RZ, R141 ;  /* 0x0000008dff8d723e */ /* 0x000fe200000000ff */
[----:B------:R-:W-:Y:S01]  /*8e10*/  @P2 STG.E.U16 desc[UR36][R6.64+0x92], R125 ;  /* 0x0000927d06002986 */ /* 0x000fe2000c101524 */
[C---:B------:R-:W-:Y:S01]  /*8e20*/  ISETP.GT.AND P2, PT, R0.reuse, 0x51, P3 ;  /* 0x000000510000780c */ /* 0x040fe20001f44270 */
[-C--:B------:R-:W-:Y:S01]  /*8e30*/  FMUL R147, R147, R155.reuse ;  /* 0x0000009b93937220 */ /* 0x080fe20000400000 */
        /* <DEDUP_REMOVED lines=11> */
[-C--:B------:R-:W-:Y:S01]  /*8ef0*/  FMUL R150, R150, R155.reuse ;  /* 0x0000009b96967220 */ /* 0x080fe20000400000 */
[----:B------:R-:W-:Y:S01]  /*8f00*/  SHF.L.U64.HI R21, R4, 0x8, R5 ;  /* 0x0000000804157819 */ /* 0x000fe20000010205 */
[----:B------:R-:W-:Y:S01]  /*8f10*/  @P2 STG.E.U16 desc[UR36][R6.64+0xa2], R129 ;  /* 0x0000a28106002986 */ /* 0x000fe2000c101524 */
[C---:B------:R-:W-:Y:S01]  /*8f20*/  ISETP.GT.AND P2, PT, R0.reuse, 0x59, P3 ;  /* 0x000000590000780c */ /* 0x040fe20001f44270 */
        /* <DEDUP_REMOVED lines=58> */
[----:B------:R-:W-:Y:S01]  /*92d0*/  @P2 STG.E.U16 desc[UR36][R12.64+0xd0], R142 ;  /* 0x0000d08e0c002986 */ /* 0x000fe2000c101524 */
[----:B------:R-:W-:Y:S01]  /*92e0*/  F2FP.F16.F32.PACK_AB R34, RZ, R34 ;  /* 0x00000022ff22723e */ /* 0x000fe200000000ff */
[----:B------:R-:W-:Y:S01]  /*92f0*/  FMUL R40, R40, R155 ;  /* 0x0000009b28287220 */ /* 0x000fe20000400000 */
[----:B------:R-:W-:Y:S01]  /*9300*/  F2FP.F16.F32.PACK_AB R35, RZ, R35 ;  /* 0x00000023ff23723e */ /* 0x000fe200000000ff */
        /* <DEDUP_REMOVED lines=8> */
[----:B------:R-:W-:Y:S01]  /*9390*/  @P1 IMAD.MOV.U32 R4, RZ, RZ, R6 ;  /* 0x000000ffff041224 */ /* 0x000fe200078e0006 */
[----:B------:R-:W-:Y:S01]  /*93a0*/  F2FP.F16.F32.PACK_AB R38, RZ, R38 ;  /* 0x00000026ff26723e */ /* 0x000fe200000000ff */
[----:B------:R-:W-:Y:S01]  /*93b0*/  @P1 IMAD.MOV.U32 R5, RZ, RZ, R7 ;  /* 0x000000ffff051224 */ /* 0x000fe200078e0007 */
[----:B------:R-:W-:Y:S01]  /*93c0*/  F2FP.F16.F32.PACK_AB R39, RZ, R39 ;  /* 0x00000027ff27723e */ /* 0x000fe200000000ff */
[-C--:B------:R-:W-:Y:S01]  /*93d0*/  FMUL R43, R43, R155.reuse ;  /* 0x0000009b2b2b7220 */ /* 0x080fe20000400000 */
[----:B------:R-:W-:Y:S01]  /*93e0*/  F2FP.F16.F32.PACK_AB R40, RZ, R40 ;  /* 0x00000028ff28723e */ /* 0x000fe200000000ff */
[-C--:B------:R-:W-:Y:S01]  /*93f0*/  FMUL R44, R44, R155.reuse ;  /* 0x0000009b2c2c7220 */ /* 0x080fe20000400000 */
[----:B------:R0:W-:Y:S01]  /*9400*/  @P1 STG.E.U16 desc[UR36][R4.64+0xe2], R145 ;  /* 0x0000e29104001986 */ /* 0x0001e2000c101524 */
[----:B------:R-:W-:Y:S01]  /*9410*/  IADD3 R14, P1, P2, R11, R6, R23 ;  /* 0x000000060b0e7210 */ /* 0x000fe20007a3e017 */
[----:B------:R-:W-:Y:S01]  /*9420*/  FMUL R45, R45, R155 ;  /* 0x0000009b2d2d7220 */ /* 0x000fe20000400000 */
[----:B------:R-:W-:Y:S01]  /*9430*/  F2FP.F16.F32.PACK_AB R41, RZ, R41 ;  /* 0x00000029ff29723e */ /* 0x000fe200000000ff */
[----:B------:R-:W-:Y:S01]  /*9440*/  FMUL R46, R46, R155 ;  /* 0x0000009b2e2e7220 */ /* 0x000fe20000400000 */
[----:B------:R-:W-:Y:S01]  /*9450*/  IADD3.X R15, R9, R7, R21, P1, P2 ;  /* 0x00000007090f7210 */ /* 0x000fe20000fe4415 */
[-C--:B------:R-:W-:Y:S01]  /*9460*/  FMUL R47, R47, R155.reuse ;  /* 0x0000009b2f2f7220 */ /* 0x080fe20000400000 */
[C---:B------:R-:W-:Y:S01]  /*9470*/  ISETP.GT.AND P1, PT, R3.reuse, 0x80, PT ;  /* 0x000000800300780c */ /* 0x040fe20003f24270 */
[-C--:B------:R-:W-:Y:S01]  /*9480*/  FMUL R48, R48, R155.reuse ;  /* 0x0000009b30307220 */ /* 0x080fe20000400000 */
[----:B------:R-:W-:Y:S01]  /*9490*/  ISETP.GT.AND P2, PT, R3, 0x88, PT ;  /* 0x000000880300780c */ /* 0x000fe20003f44270 */
[----:B------:R-:W-:Y:S01]  /*94a0*/  FMUL R49, R49, R155 ;  /* 0x0000009b31317220 */ /* 0x000fe20000400000 */
[----:B------:R-:W-:Y:S01]  /*94b0*/  F2FP.F16.F32.PACK_AB R42, RZ, R42 ;  /* 0x0000002aff2a723e */ /* 0x000fe200000000ff */
[----:B0-----:R-:W-:Y:S01]  /*94c0*/  @P5 IMAD.MOV.U32 R4, RZ, RZ, R12 ;  /* 0x000000ffff045224 */ /* 0x001fe200078e000c */
[----:B------:R-:W-:Y:S01]  /*94d0*/  F2FP.F16.F32.PACK_AB R43, RZ, R43 ;  /* 0x0000002bff2b723e */ /* 0x000fe200000000ff */
[----:B------:R-:W-:Y:S01]  /*94e0*/  @P5 IMAD.MOV.U32 R5, RZ, RZ, R13 ;  /* 0x000000ffff055224 */ /* 0x000fe200078e000d */
[----:B------:R-:W-:Y:S01]  /*94f0*/  F2FP.F16.F32.PACK_AB R44, RZ, R44 ;  /* 0x0000002cff2c723e */ /* 0x000fe200000000ff */
[----:B------:R-:W-:Y:S01]  /*9500*/  FMUL R50, R50, R155 ;  /* 0x0000009b32327220 */ /* 0x000fe20000400000 */
[----:B------:R-:W-:Y:S01]  /*9510*/  F2FP.F16.F32.PACK_AB R45, RZ, R45 ;  /* 0x0000002dff2d723e */ /* 0x000fe200000000ff */
[-C--:B------:R-:W-:Y:S01]  /*9520*/  FMUL R51, R51, R155.reuse ;  /* 0x0000009b33337220 */ /* 0x080fe20000400000 */
[----:B------:R0:W-:Y:S01]  /*9530*/  @P5 STG.E.U16 desc[UR36][R4.64+0xe0], R146 ;  /* 0x0000e09204005986 */ /* 0x0001e2000c101524 */
[----:B------:R-:W-:Y:S01]  /*9540*/  ISETP.GT.AND P5, PT, R0, 0x78, P3 ;  /* 0x000000780000780c */ /* 0x000fe20001fa4270 */
[-C--:B------:R-:W-:Y:S01]  /*9550*/  FMUL R52, R52, R155.reuse ;  /* 0x0000009b34347220 */ /* 0x080fe20000400000 */
[C---:B------:R-:W-:Y:S01]  /*9560*/  ISETP.GT.AND P3, PT, R0.reuse, 0x79, P3 ;  /* 0x000000790000780c */ /* 0x040fe20001f64270 */
[----:B------:R-:W-:Y:S01]  /*9570*/  @P4 STG.E.U16 desc[UR36][R12.64+0xe2], R147 ;  /* 0x0000e2930c004986 */ /* 0x000fe2000c101524 */
[C---:B------:R-:W-:Y:S01]  /*9580*/  ISETP.GT.AND P4, PT, R0.reuse, 0x78, P0 ;  /* 0x000000780000780c */ /* 0x040fe20000784270 */
[-C--:B------:R-:W-:Y:S01]  /*9590*/  FMUL R53, R53, R155.reuse ;  /* 0x0000009b35357220 */ /* 0x080fe20000400000 */
[----:B------:R-:W-:Y:S01]  /*95a0*/  ISETP.GT.AND P0, PT, R0, 0x79, P0 ;  /* 0x000000790000780c */ /* 0x000fe20000704270 */
[-C--:B------:R-:W-:Y:S01]  /*95b0*/  FMUL R54, R54, R155.reuse ;  /* 0x0000009b36367220 */ /* 0x080fe20000400000 */
[----:B------:R-:W-:Y:S01]  /*95c0*/  F2FP.F16.F32.PACK_AB R46, RZ, R46 ;  /* 0x0000002eff2e723e */ /* 0x000fe200000000ff */
[----:B------:R-:W-:Y:S01]  /*95d0*/  FMUL R55, R55, R155 ;  /* 0x0000009b37377220 */ /* 0x000fe20000400000 */
[----:B------:R-:W-:Y:S01]  /*95e0*/  F2FP.F16.F32.PACK_AB R47, RZ, R47 ;  /* 0x0000002fff2f723e */ /* 0x000fe200000000ff */
[-C--:B------:R-:W-:Y:S01]  /*95f0*/  FMUL R56, R56, R155.reuse ;  /* 0x0000009b38387220 */ /* 0x080fe20000400000 */
[----:B------:R-:W-:Y:S01]  /*9600*/  F2FP.F16.F32.PACK_AB R48, RZ, R48 ;  /* 0x00000030ff30723e */ /* 0x000fe200000000ff */
[----:B------:R-:W-:Y:S01]  /*9610*/  @P5 STG.E.U16 desc[UR36][R6.64+0xf0], R148 ;  /* 0x0000f09406005986 */ /* 0x000fe2000c101524 */
[----:B0-----:R-:W-:Y:S01]  /*9620*/  IADD3 R4, P5, R23, R6, RZ ;  /* 0x0000000617047210 */ /* 0x001fe20007fbe0ff */
[----:B------:R-:W-:Y:S01]  /*9630*/  FMUL R57, R57, R155 ;  /* 0x0000009b39397220 */ /* 0x000fe20000400000 */
[----:B------:R-:W-:Y:S01]  /*9640*/  F2FP.F16.F32.PACK_AB R49, RZ, R49 ;  /* 0x00000031ff31723e */ /* 0x000fe200000000ff */
[----:B------:R0:W-:Y:S01]  /*9650*/  @P3 STG.E.U16 desc[UR36][R6.64+0xf2], R149 ;  /* 0x0000f29506003986 */ /* 0x0001e2000c101524 */
[C---:B------:R-:W-:Y:S01]  /*9660*/  ISETP.GT.AND P3, PT, R0.reuse, RZ, P1 ;  /* 0x000000ff0000720c */ /* 0x040fe20000f64270 */
[----:B------:R-:W-:Y:S01]  /*9670*/  IMAD.X R5, R21, 0x1, R7, P5 ;  /* 0x0000000115057824 */ /* 0x000fe200028e0607 */
[C---:B------:R-:W-:Y:S01]  /*9680*/  ISETP.GT.AND P5, PT, R0.reuse, RZ, P2 ;  /* 0x000000ff0000720c */ /* 0x040fe200017a4270 */
        /* <DEDUP_REMOVED lines=11> */
[-C--:B0-----:R-:W-:Y:S01]  /*9740*/  IADD3 R6, P3, R11, R4.reuse, RZ ;  /* 0x000000040b067210 */ /* 0x081fe20007f7e0ff */
[----:B------:R-:W-:Y:S01]  /*9750*/  FMUL R61, R61, R155 ;  /* 0x0000009b3d3d7220 */ /* 0x000fe20000400000 */
[----:B------:R-:W-:Y:S01]  /*9760*/  F2FP.F16.F32.PACK_AB R53, RZ, R53 ;  /* 0x00000035ff35723e */ /* 0x000fe200000000ff */
[----:B------:R-:W-:Y:S01]  /*9770*/  @P4 STG.E.U16 desc[UR36][R4.64+0x2], R25 ;  /* 0x0000021904004986 */ /* 0x000fe2000c101524 */
[----:B------:R-:W-:Y:S01]  /*9780*/  IADD3 R10, P4, R11, R4, RZ ;  /* 0x000000040b0a7210 */ /* 0x000fe20007f9e0ff */
[C---:B------:R-:W-:Y:S01]  /*9790*/  IMAD.X R7, R9.reuse, 0x1, R5, P3 ;  /* 0x0000000109077824 */ /* 0x040fe200018e0605 */
[----:B------:R-:W-:Y:S01]  /*97a0*/  ISETP.GT.AND P3, PT, R0, 0x9, P2 ;  /* 0x000000090000780c */ /* 0x000fe20001764270 */
[----:B------:R-:W-:Y:S01]  /*97b0*/  FMUL R62, R62, R155 ;  /* 0x0000009b3e3e7220 */ /* 0x000fe20000400000 */
[----:B------:R-:W-:Y:S01]  /*97c0*/  IADD3.X R11, R9, R5, RZ, P4, !PT ;  /* 0x00000005090b7210 */ /* 0x000fe200027fe4ff */
[-C--:B------:R-:W-:Y:S01]  /*97d0*/  FMUL R63, R63, R155.reuse ;  /* 0x0000009b3f3f7220 */ /* 0x080fe20000400000 */
        /* <DEDUP_REMOVED lines=21> */
[----:B------:R0:W-:Y:S01]  /*9930*/  @P0 STG.E.U16 desc[UR36][R6.64+0x10], R30 ;  /* 0x0000101e06000986 */ /* 0x0001e2000c101524 */
        /* <DEDUP_REMOVED lines=13> */
[--C-:B0-----:R-:W-:Y:S01]  /*9a10*/  @P0 IMAD.MOV.U32 R6, RZ, RZ, R14.reuse ;  /* 0x000000ffff060224 */ /* 0x101fe200078e000e */
[----:B------:R-:W-:Y:S01]  /*9a20*/  F2FP.F16.F32.PACK_AB R63, RZ, R63 ;  /* 0x0000003fff3f723e */ /* 0x000fe200000000ff */
[--C-:B------:R-:W-:Y:S01]  /*9a30*/  @P0 IMAD.MOV.U32 R7, RZ, RZ, R15.reuse ;  /* 0x000000ffff070224 */ /* 0x100fe200078e000f */
[----:B------:R-:W-:Y:S01]  /*9a40*/  F2FP.F16.F32.PACK_AB R64, RZ, R64 ;  /* 0x00000040ff40723e */ /* 0x000fe200000000ff */
[----:B------:R-:W-:Y:S01]  /*9a50*/  FMUL R73, R73, R155 ;  /* 0x0000009b49497220 */ /* 0x000fe20000400000 */
[----:B------:R-:W-:Y:S01]  /*9a60*/  F2FP.F16.F32.PACK_AB R65, RZ, R65 ;  /* 0x00000041ff41723e */ /* 0x000fe200000000ff */
[-C--:B------:R-:W-:Y:S01]  /*9a70*/  FMUL R74, R74, R155.reuse ;  /* 0x0000009b4a4a7220 */ /* 0x080fe20000400000 */
[----:B------:R0:W-:Y:S01]  /*9a80*/  @P0 STG.E.U16 desc[UR36][R6.64+0x20], R34 ;  /* 0x0000202206000986 */ /* 0x0001e2000c101524 */
        /* <DEDUP_REMOVED lines=9> */
[----:B------:R-:W-:Y:S01]  /*9b20*/  FMUL R79, R79, R155 ;  /* 0x0000009b4f4f7220 */ /* 0x000fe20000400000 */
[----:B------:R-:W-:Y:S01]  /*9b30*/  F2FP.F16.F32.PACK_AB R70, RZ, R70 ;  /* 0x00000046ff46723e */ /* 0x000fe200000000ff */
        /* <DEDUP_REMOVED lines=28> */
[----:B------:R-:W-:Y:S01]  /*9d00*/  FMUL R87, R87, R155 ;  /* 0x0000009b57577220 */ /* 0x000fe20000400000 */
[----:B------:R-:W-:-:S02]  /*9d10*/  F2FP.F16.F32.PACK_AB R80, RZ, R80 ;  /* 0x00000050ff50723e */ /* 0x000fc400000000ff */
[----:B------:R-:W-:Y:S02]  /*9d20*/  F2FP.F16.F32.PACK_AB R81, RZ, R81 ;  /* 0x00000051ff51723e */ /* 0x000fe400000000ff */
[----:B------:R-:W-:Y:S02]  /*9d30*/  F2FP.F16.F32.PACK_AB R82, RZ, R82 ;  /* 0x00000052ff52723e */ /* 0x000fe400000000ff */
[----:B------:R-:W-:Y:S02]  /*9d40*/  F2FP.F16.F32.PACK_AB R83, RZ, R83 ;  /* 0x00000053ff53723e */ /* 0x000fe400000000ff */
[----:B------:R-:W-:Y:S01]  /*9d50*/  F2FP.F16.F32.PACK_AB R84, RZ, R84 ;  /* 0x00000054ff54723e */ /* 0x000fe200000000ff */
[----:B0-----:R-:W-:Y:S01]  /*9d60*/  @P3 IMAD.MOV.U32 R6, RZ, RZ, R14 ;  /* 0x000000ffff063224 */ /* 0x001fe200078e000e */
[----:B------:R-:W-:Y:S01]  /*9d70*/  F2FP.F16.F32.PACK_AB R85, RZ, R85 ;  /* 0x00000055ff55723e */ /* 0x000fe200000000ff */
[----:B------:R-:W-:Y:S01]  /*9d80*/  @P3 IMAD.MOV.U32 R7, RZ, RZ, R15 ;  /* 0x000000ffff073224 */ /* 0x000fe200078e000f */
[----:B------:R-:W-:-:S02]  /*9d90*/  F2FP.F16.F32.PACK_AB R86, RZ, R86 ;  /* 0x00000056ff56723e */ /* 0x000fc400000000ff */
[----:B------:R-:W-:Y:S02]  /*9da0*/  F2FP.F16.F32.PACK_AB R87, RZ, R87 ;  /* 0x00000057ff57723e */ /* 0x000fe400000000ff */
[----:B------:R0:W-:Y:S01]  /*9db0*/  @P3 STG.E.U16 desc[UR36][R6.64+0x32], R39 ;  /* 0x0000322706003986 */ /* 0x0001e2000c101524 */
[----:B------:R-:W-:-:S03]  /*9dc0*/  ISETP.GT.AND P3, PT, R0, 0x21, P2 ;  /* 0x000000210000780c */ /* 0x000fc60001764270 */
[----:B------:R-:W-:Y:S01]  /*9dd0*/  @P4 STG.E.U16 desc[UR36][R4.64+0x40], R40 ;  /* 0x0000402804004986 */ /* 0x000fe2000c101524 */
[----:B------:R-:W-:-:S03]  /*9de0*/  ISETP.GT.AND P4, PT, R0, 0x28, P1 ;  /* 0x000000280000780c */ /* 0x000fc60000f84270 */
[----:B------:R-:W-:Y:S01]  /*9df0*/  @P5 STG.E.U16 desc[UR36][R4.64+0x42], R41 ;  /* 0x0000422904005986 */ /* 0x000fe2000c101524 */
[----:B------:R-:W-:Y:S01]  /*9e00*/  ISETP.GT.AND P5, PT, R0, 0x29, P1 ;  /* 0x000000290000780c */ /* 0x000fe20000fa4270 */
[----:B0-----:R-:W-:Y:S01]  /*9e10*/  @P0 IMAD.MOV.U32 R6, RZ, RZ, R14 ;  /* 0x000000ffff060224 */ /* 0x001fe200078e000e */
[----:B------:R-:W-:-:S05]  /*9e20*/  @P0 MOV R7, R15 ;  /* 0x0000000f00070202 */ /* 0x000fca0000000f00 */
[----:B------:R0:W-:Y:S01]  /*9e30*/  @P0 STG.E.U16 desc[UR36][R6.64+0x40], R42 ;  /* 0x0000402a06000986 */ /* 0x0001e2000c101524 */
[----:B------:R-:W-:Y:S01]  /*9e40*/  ISETP.GT.AND P0, PT, R0, 0x28, P2 ;  /* 0x000000280000780c */ /* 0x000fe20001704270 */
[----:B0-----:R-:W-:Y:S02]  /*9e50*/  @P3 IMAD.MOV.U32 R6, RZ, RZ, R14 ;  /* 0x000000ffff063224 */ /* 0x001fe400078e000e */
[----:B------:R-:W-:-:S05]  /*9e60*/  @P3 IMAD.MOV.U32 R7, RZ, RZ, R15 ;  /* 0x000000ffff073224 */ /* 0x000fca00078e000f */
[----:B------:R0:W-:Y:S01]  /*9e70*/  @P3 STG.E.U16 desc[UR36][R6.64+0x42], R43 ;  /* 0x0000422b06003986 */ /* 0x0001e2000c101524 */
[----:B------:R-:W-:-:S03]  /*9e80*/  ISETP.GT.AND P3, PT, R0, 0x29, P2 ;  /* 0x000000290000780c */ /* 0x000fc60001764270 */
[----:B------:R-:W-:Y:S01]  /*9e90*/  @P4 STG.E.U16 desc[UR36][R4.64+0x50], R44 ;  /* 0x0000502c04004986 */ /* 0x000fe2000c101524 */
[----:B------:R-:W-:-:S03]  /*9ea0*/  ISETP.GT.AND P4, PT, R0, 0x30, P1 ;  /* 0x000000300000780c */ /* 0x000fc60000f84270 */
[----:B------:R-:W-:Y:S01]  /*9eb0*/  @P5 STG.E.U16 desc[UR36][R4.64+0x52], R45 ;  /* 0x0000522d04005986 */ /* 0x000fe2000c101524 */
[----:B------:R-:W-:Y:S01]  /*9ec0*/  ISETP.GT.AND P5, PT, R0, 0x31, P1 ;  /* 0x000000310000780c */ /* 0x000fe20000fa4270 */
[----:B0-----:R-:W-:Y:S02]  /*9ed0*/  @P0 IMAD.MOV.U32 R6, RZ, RZ, R14 ;  /* 0x000000ffff060224 */ /* 0x001fe400078e000e */
[----:B------:R-:W-:-:S05]  /*9ee0*/  @P0 IMAD.MOV.U32 R7, RZ, RZ, R15 ;  /* 0x000000ffff070224 */ /* 0x000fca00078e000f */
        /* <DEDUP_REMOVED lines=21> */
[----:B------:R-:W-:Y:S02]  /*a040*/  ISETP.GT.AND P5, PT, R0, 0x41, P1 ;  /* 0x000000410000780c */ /* 0x000fe40000fa4270 */
[----:B0-----:R-:W-:Y:S01]  /*a050*/  @P0 MOV R6, R14 ;  /* 0x0000000e00060202 */ /* 0x001fe20000000f00 */
        /* <DEDUP_REMOVED lines=27> */
[----:B0-----:R-:W-:Y:S01]  /*a210*/  @P3 IMAD.MOV.U32 R6, RZ, RZ, R14 ;  /* 0x000000ffff063224 */ /* 0x001fe200078e000e */
[----:B------:R-:W-:-:S05]  /*a220*/  @P3 MOV R7, R15 ;  /* 0x0000000f00073202 */ /* 0x000fca0000000f00 */
        /* <DEDUP_REMOVED lines=33> */
[----:B------:R-:W-:Y:S02]  /*a440*/  ISETP.GT.AND P0, PT, R0, 0x68, P2 ;  /* 0x000000680000780c */ /* 0x000fe40001704270 */
[----:B0-----:R-:W-:Y:S01]  /*a450*/  @P3 MOV R6, R14 ;  /* 0x0000000e00063202 */ /* 0x001fe20000000f00 */
        /* <DEDUP_REMOVED lines=14> */
[C---:B------:R-:W-:Y:S02]  /*a540*/  ISETP.GT.AND P3, PT, R0.reuse, 0x78, P1 ;  /* 0x000000780000780c */ /* 0x040fe40000f64270 */
[C---:B------:R-:W-:Y:S01]  /*a550*/  ISETP.GT.AND P1, PT, R0.reuse, 0x79, P1 ;  /* 0x000000790000780c */ /* 0x040fe20000f24270 */
[----:B------:R-:W-:Y:S01]  /*a560*/  @P4 STG.E.U16 desc[UR36][R4.64+0xe0], R80 ;  /* 0x0000e05004004986 */ /* 0x000fe2000c101524 */
[----:B------:R-:W-:-:S03]  /*a570*/  ISETP.GT.AND P4, PT, R0, 0x71, P2 ;  /* 0x000000710000780c */ /* 0x000fc60001784270 */
[----:B------:R-:W-:Y:S01]  /*a580*/  @P5 STG.E.U16 desc[UR36][R4.64+0xe2], R81 ;  /* 0x0000e25104005986 */ /* 0x000fe2000c101524 */
[C---:B------:R-:W-:Y:S02]  /*a590*/  ISETP.GT.AND P5, PT, R0.reuse, 0x78, P2 ;  /* 0x000000780000780c */ /* 0x040fe400017a4270 */
[----:B------:R-:W-:Y:S01]  /*a5a0*/  ISETP.GT.AND P2, PT, R0, 0x79, P2 ;  /* 0x000000790000780c */ /* 0x000fe20001744270 */
[----:B0-----:R-:W-:Y:S02]  /*a5b0*/  @P0 IMAD.MOV.U32 R6, RZ, RZ, R14 ;  /* 0x000000ffff060224 */ /* 0x001fe400078e000e */
[----:B------:R-:W-:-:S05]  /*a5c0*/  @P0 IMAD.MOV.U32 R7, RZ, RZ, R15 ;  /* 0x000000ffff070224 */ /* 0x000fca00078e000f */
[----:B------:R0:W-:Y:S02]  /*a5d0*/  @P0 STG.E.U16 desc[UR36][R6.64+0xe0], R82 ;  /* 0x0000e05206000986 */ /* 0x0001e4000c101524 */
[----:B0-----:R-:W-:Y:S02]  /*a5e0*/  @P4 IMAD.MOV.U32 R6, RZ, RZ, R14 ;  /* 0x000000ffff064224 */ /* 0x001fe400078e000e */
[----:B------:R-:W-:-:S05]  /*a5f0*/  @P4 IMAD.MOV.U32 R7, RZ, RZ, R15 ;  /* 0x000000ffff074224 */ /* 0x000fca00078e000f */
[----:B------:R-:W-:Y:S04]  /*a600*/  @P4 STG.E.U16 desc[UR36][R6.64+0xe2], R83 ;  /* 0x0000e25306004986 */ /* 0x000fe8000c101524 */
[----:B------:R-:W-:Y:S04]  /*a610*/  @P3 STG.E.U16 desc[UR36][R4.64+0xf0], R84 ;  /* 0x0000f05404003986 */ /* 0x000fe8000c101524 */
[----:B------:R0:W-:Y:S02]  /*a620*/  @P1 STG.E.U16 desc[UR36][R4.64+0xf2], R85 ;  /* 0x0000f25504001986 */ /* 0x0001e4000c101524 */
[----:B0-----:R-:W-:Y:S01]  /*a630*/  @P5 IMAD.MOV.U32 R4, RZ, RZ, R14 ;  /* 0x000000ffff045224 */ /* 0x001fe200078e000e */
[----:B------:R-:W-:-:S05]  /*a640*/  @P5 MOV R5, R15 ;  /* 0x0000000f00055202 */ /* 0x000fca0000000f00 */
[----:B------:R0:W-:Y:S04]  /*a650*/  @P5 STG.E.U16 desc[UR36][R4.64+0xf0], R86 ;  /* 0x0000f05604005986 */ /* 0x0001e8000c101524 */
[----:B------:R0:W-:Y:S02]  /*a660*/  @P2 STG.E.U16 desc[UR36][R14.64+0xf2], R87 ;  /* 0x0000f2570e002986 */ /* 0x0001e4000c101524 */
.L_x_287:
[----:B------:R-:W-:Y:S05]  /*a670*/  BSYNC B0 ;  /* 0x0000000000007941 */ /* 0x000fea0003800000 */
.L_x_35:
[----:B------:R-:W-:Y:S01]  /*a680*/  ULDC UR4, c[0x0][0xc] ;  /* 0x0000030000047ab9 */ /* 0x000fe20000000800 */
[----:B------:R-:W-:Y:S01]  /*a690*/  ULDC UR5, c[0x0][0x10] ;  /* 0x0000040000057ab9 */ /* 0x000fe20000000800 */
[----:B0-----:R-:W0:Y:S01]  /*a6a0*/  LDC R3, c[0x0][0x14] ;  /* 0x00000500ff037b82 */ /* 0x001e220000000800 */
[----:B------:R-:W-:Y:S01]  /*a6b0*/  UIMAD.WIDE.U32 UR4, UR4, UR5, URZ ;  /* 0x00000005040472a5 */ /* 0x000fe2000f8e003f */
[----:B------:R-:W-:Y:S01]  /*a6c0*/  PRMT R0, RZ, 0x7610, R0 ;  /* 0x00007610ff007816 */ /* 0x000fe20000000000 */
[----:B-----5:R-:W-:Y:S02]  /*a6d0*/  IMAD.MOV.U32 R154, RZ, RZ, -0x1 ;  /* 0xffffffffff9a7424 */ /* 0x020fe400078e00ff */
[----:B------:R-:W-:Y:S02]  /*a6e0*/  IMAD.MOV.U32 R23, RZ, RZ, -0x1 ;  /* 0xffffffffff177424 */ /* 0x000fe400078e00ff */
[----:B0-----:R-:W-:-:S04]  /*a6f0*/  IMAD.WIDE.U32 R16, R3, UR4, R16 ;  /* 0x0000000403107c25 */ /* 0x001fc8000f8e0010 */
[----:B------:R-:W-:Y:S01]  /*a700*/  IMAD R3, R3, UR5, RZ ;  /* 0x0000000503037c24 */ /* 0x000fe2000f8e02ff */
[----:B------:R-:W-:Y:S02]  /*a710*/  ULDC.64 UR4, c[0x0][0x650] ;  /* 0x0001940000047ab9 */ /* 0x000fe40000000a00 */
[----:B------:R-:W-:Y:S01]  /*a720*/  ISETP.GE.U32.AND P0, PT, R16, UR4, PT ;  /* 0x0000000410007c0c */ /* 0x000fe2000bf06070 */
[----:B------:R-:W-:-:S05]  /*a730*/  IMAD.IADD R17, R17, 0x1, R3 ;  /* 0x0000000111117824 */ /* 0x000fca00078e0203 */
[----:B------:R-:W-:-:S13]  /*a740*/  ISETP.GE.U32.AND.EX P0, PT, R17, UR5, PT, P0 ;  /* 0x0000000511007c0c */ /* 0x000fda000bf06100 */
[----:B------:R-:W-:Y:S05]  /*a750*/  @P0 BRA `(.L_x_288) ;  /* 0x0000000400640947 */ /* 0x000fea0003800000 */
[----:B------:R-:W0:Y:S01]  /*a760*/  S2R R12, SR_CTAID.X ;  /* 0x00000000000c7919 */ /* 0x000e220000002500 */
[----:B-12---:R-:W1:Y:S01]  /*a770*/  LDC.64 R10, c[0x0][0x628] ;  /* 0x00018a00ff0a7b82 */ /* 0x006e620000000a00 */
[----:B------:R-:W-:Y:S01]  /*a780*/  ULDC UR4, c[0x0][0x150] ;  /* 0x0000540000047ab9 */ /* 0x000fe20000000800 */
[----:B------:R-:W-:Y:S01]  /*a790*/  IMAD.MOV.U32 R8, RZ, RZ, R16 ;  /* 0x000000ffff087224 */ /* 0x000fe200078e0010 */
[----:B------:R-:W2:Y:S01]  /*a7a0*/  S2R R24, SR_CTAID.Y ;  /* 0x0000000000187919 */ /* 0x000ea20000002600 */
[----:B------:R-:W-:-:S04]  /*a7b0*/  IMAD.MOV.U32 R9, RZ, RZ, R17 ;  /* 0x000000ffff097224 */ /* 0x000fc800078e0011 */
[----:B------:R-:W2:Y:S08]  /*a7c0*/  LDC R21, c[0x0][0x144] ;  /* 0x00005100ff157b82 */ /* 0x000eb00000000800 */
[----:B------:R-:W2:Y:S08]  /*a7d0*/  LDC R0, c[0x0][0x630] ;  /* 0x00018c00ff007b82 */ /* 0x000eb00000000800 */
[----:B------:R-:W2:Y:S01]  /*a7e0*/  LDC.64 R14, c[0x0][0x620] ;  /* 0x00018800ff0e7b82 */ /* 0x000ea20000000a00 */
[----:B-1----:R-:W-:-:S04]  /*a7f0*/  ISETP.NE.U32.AND P0, PT, R10, RZ, PT ;  /* 0x000000ff0a00720c */ /* 0x002fc80003f05070 */
[----:B------:R-:W-:Y:S02]  /*a800*/  ISETP.NE.AND.EX P0, PT, R11, RZ, PT, P0 ;  /* 0x000000ff0b00720c */ /* 0x000fe40003f05300 */
[----:B0-----:R-:W-:-:S05]  /*a810*/  I2FP.F32.U32 R3, R12 ;  /* 0x0000000c00037245 */ /* 0x001fca0000201000 */
[----:B------:R-:W-:-:S04]  /*a820*/  FMUL R3, R3, UR4 ;  /* 0x0000000403037c20 */ /* 0x000fc80008400000 */
[----:B------:R0:W1:Y:S02]  /*a830*/  F2I.U32.TRUNC.NTZ R20, R3 ;  /* 0x0000000300147305 */ /* 0x000064000020f000 */
[----:B------:R-:W-:Y:S05]  /*a840*/  @!P0 BRA `(.L_x_289) ;  /* 0x0000000000288947 */ /* 0x000fea0003800000 */
[----:B0-----:R-:W0:Y:S02]  /*a850*/  LDC R3, c[0x0][0x634] ;  /* 0x00018d00ff037b82 */ /* 0x001e240000000800 */
        /* <DEDUP_REMOVED lines=9> */
.L_x_289:
[----:B------:R-:W5:Y:S01]  /*a8f0*/  LDC.64 R30, c[0x0][0x640] ;  /* 0x00019000ff1e7b82 */ /* 0x000f620000000a00 */
[-CC-:B--2---:R-:W-:Y:S01]  /*a900*/  SHF.R.U64 R23, R8, R0.reuse, R9.reuse ;  /* 0x0000000008177219 */ /* 0x184fe20000001209 */
[----:B-1----:R-:W-:Y:S01]  /*a910*/  IMAD.MOV R20, RZ, RZ, -R20 ;  /* 0x000000ffff147224 */ /* 0x002fe200078e0a14 */
[----:B------:R-:W-:Y:S01]  /*a920*/  SHF.R.U32.HI R0, RZ, R0, R9 ;  /* 0x00000000ff007219 */ /* 0x000fe20000011609 */
[----:B------:R-:W-:Y:S01]  /*a930*/  ULDC UR4, c[0x0][0x154] ;  /* 0x0000550000047ab9 */ /* 0x000fe20000000800 */
[----:B0-----:R-:W-:Y:S01]  /*a940*/  IADD3 R3, P0, RZ, -R23, RZ ;  /* 0x80000017ff037210 */ /* 0x001fe20007f1e0ff */
[----:B------:R-:W-:Y:S02]  /*a950*/  IMAD R26, R21, R20, R12 ;  /* 0x00000014151a7224 */ /* 0x000fe400078e020c */
[----:B------:R-:W0:Y:S01]  /*a960*/  LDC R6, c[0x0][0x618] ;  /* 0x00018600ff067b82 */ /* 0x000e220000000800 */
[----:B------:R-:W-:Y:S02]  /*a970*/  IMAD.MOV.U32 R7, RZ, RZ, 0x1 ;  /* 0x00000001ff077424 */ /* 0x000fe400078e00ff */
[----:B------:R-:W-:-:S04]  /*a980*/  IMAD.X R5, RZ, RZ, ~R0, P0 ;  /* 0x000000ffff057224 */ /* 0x000fc800000e0e00 */
[-C--:B------:R-:W-:Y:S01]  /*a990*/  IMAD R0, R5, R14.reuse, RZ ;  /* 0x0000000e05007224 */ /* 0x080fe200078e02ff */
[----:B------:R-:W1:Y:S01]  /*a9a0*/  LDC R8, c[0x0][0x608] ;  /* 0x00018200ff087b82 */ /* 0x000e620000000800 */
[----:B------:R-:W-:-:S04]  /*a9b0*/  IMAD.WIDE.U32 R4, R3, R14, R16 ;  /* 0x0000000e03047225 */ /* 0x000fc800078e0010 */
[----:B------:R-:W-:Y:S01]  /*a9c0*/  IMAD R3, R3, R15, R0 ;  /* 0x0000000f03037224 */ /* 0x000fe200078e0200 */
[----:B------:R-:W-:Y:S02]  /*a9d0*/  I2FP.F32.U32 R0, R24 ;  /* 0x0000001800007245 */ /* 0x000fe40000201000 */
[----:B------:R-:W2:Y:S01]  /*a9e0*/  LDC R28, c[0x0][0x658] ;  /* 0x00019600ff1c7b82 */ /* 0x000ea20000000800 */
[----:B-----5:R-:W-:Y:S02]  /*a9f0*/  ISETP.NE.U32.AND P0, PT, R30, RZ, PT ;  /* 0x000000ff1e00720c */ /* 0x020fe40003f05070 */
[----:B------:R-:W-:Y:S01]  /*aa00*/  IADD3 R3, R5, R3, RZ ;  /* 0x0000000305037210 */ /* 0x000fe20007ffe0ff */
[----:B------:R-:W-:Y:S01]  /*aa10*/  FMUL R0, R0, UR4 ;  /* 0x0000000400007c20 */ /* 0x000fe20008400000 */
[----:B------:R-:W-:Y:S01]  /*aa20*/  ISETP.NE.AND.EX P0, PT, R31, RZ, PT, P0 ;  /* 0x000000ff1f00720c */ /* 0x000fe20003f05300 */
[----:B------:R-:W-:Y:S02]  /*aa30*/  IMAD.MOV.U32 R5, RZ, RZ, -0x1 ;  /* 0xffffffffff057424 */ /* 0x000fe400078e00ff */
[----:B------:R-:W3:Y:S01]  /*aa40*/  LDC R15, c[0x0][0x148] ;  /* 0x00005200ff0f7b82 */ /* 0x000ee20000000800 */
[-CC-:B0-----:R-:W-:Y:S01]  /*aa50*/  SHF.R.U64 R12, R4, R6.reuse, R3.reuse ;  /* 0x00000006040c7219 */ /* 0x181fe20000001203 */
[----:B------:R0:W0:Y:S01]  /*aa60*/  F2I.U32.TRUNC.NTZ R13, R0 ;  /* 0x00000000000d7305 */ /* 0x000022000020f000 */
[----:B------:R-:W-:-:S05]  /*aa70*/  SHF.R.U32.HI R3, RZ, R6, R3 ;  /* 0x00000006ff037219 */ /* 0x000fca0000011603 */
[----:B------:R-:W0:Y:S01]  /*aa80*/  LDC R20, c[0x0][0x600] ;  /* 0x00018000ff147b82 */ /* 0x000e220000000800 */
[-CC-:B-1----:R-:W-:Y:S02]  /*aa90*/  SHF.R.U64 R10, R12, R8.reuse, R3.reuse ;  /* 0x000000080c0a7219 */ /* 0x182fe40000001203 */
[----:B------:R-:W-:-:S05]  /*aaa0*/  SHF.R.U32.HI R3, RZ, R8, R3 ;  /* 0x00000008ff037219 */ /* 0x000fca0000011603 */
[----:B------:R-:W1:Y:S01]  /*aab0*/  LDC R21, c[0x0][0x648] ;  /* 0x00019200ff157b82 */ /* 0x000e620000000800 */
[-C--:B--2---:R-:W-:Y:S02]  /*aac0*/  SHF.L.U32 R4, R5, R28.reuse, RZ ;  /* 0x0000001c05047219 */ /* 0x084fe400000006ff */
[-CC-:B------:R-:W-:Y:S02]  /*aad0*/  SHF.R.U64 R14, R10, R28.reuse, R3.reuse ;  /* 0x0000001c0a0e7219 */ /* 0x180fe40000001203 */
[----:B------:R-:W-:Y:S02]  /*aae0*/  SHF.R.U32.HI R5, RZ, R28, R3 ;  /* 0x0000001cff057219 */ /* 0x000fe40000011603 */
[----:B------:R-:W-:Y:S01]  /*aaf0*/  LOP3.LUT R153, RZ, R4, RZ, 0x33, !PT ;  /* 0x00000004ff997212 */ /* 0x000fe200078e33ff */
[----:B------:R-:W2:Y:S01]  /*ab00*/  LDC R25, c[0x0][0x638] ;  /* 0x00018e00ff197b82 */ /* 0x000ea20000000800 */
[----:B------:R-:W-:Y:S01]  /*ab10*/  SHF.L.U32 R28, R7, R28, RZ ;  /* 0x0000001c071c7219 */ /* 0x000fe200000006ff */
[----:B------:R-:W-:-:S06]  /*ab20*/  IMAD.MOV.U32 R4, RZ, RZ, R14 ;  /* 0x000000ffff047224 */ /* 0x000fcc00078e000e */
[----:B------:R-:W0:Y:S01]  /*ab30*/  LDC R27, c[0x0][0x610] ;  /* 0x00018400ff1b7b82 */ /* 0x000e220000000800 */
[----:B------:R-:W-:Y:S05]  /*ab40*/  @!P0 BRA `(.L_x_290) ;  /* 0x0000000000288947 */ /* 0x000fea0003800000 */
[----:B------:R-:W5:Y:S02]  /*ab50*/  LDC R3, c[0x0][0x64c] ;  /* 0x00019300ff037b82 */ /* 0x000f640000000800 */
[----:B-----5:R-:W-:-:S05]  /*ab60*/  IADD3 R3, P0, R14, R3, RZ ;  /* 0x000000030e037210 */ /* 0x020fca0007f1e0ff */
        /* <DEDUP_REMOVED lines=8> */
.L_x_290:
[----:B------:R-:W-:Y:S01]  /*abf0*/  ISETP.NE.AND P0, PT, R2, 0x1, PT ;  /* 0x000000010200780c */ /* 0x000fe20003f05270 */
[----:B0-----:R-:W-:Y:S01]  /*ac00*/  IMAD.MOV R13, RZ, RZ, -R13 ;  /* 0x000000ffff0d7224 */ /* 0x001fe200078e0a0d */
[----:B-1----:R-:W-:Y:S01]  /*ac10*/  SHF.R.U64 R0, R4, R21, R5 ;  /* 0x0000001504007219 */ /* 0x002fe20000001205 */
[----:B------:R-:W-:Y:S01]  /*ac20*/  VIADD R5, R20, 0xffffffff ;  /* 0xffffffff14057836 */ /* 0x000fe20000000000 */
[----:B------:R-:W-:-:S03]  /*ac30*/  LOP3.LUT R153, R10, R153, RZ, 0xc0, !PT ;  /* 0x000000990a997212 */ /* 0x000fc600078ec0ff */
[----:B------:R-:W-:Y:S01]  /*ac40*/  IMAD.MOV R3, RZ, RZ, -R0 ;  /* 0x000000ffff037224 */ /* 0x000fe200078e0a00 */
[----:B------:R-:W-:Y:S01]  /*ac50*/  LOP3.LUT R5, R12, R5, RZ, 0xc0, !PT ;  /* 0x000000050c057212 */ /* 0x000fe200078ec0ff */
[----:B------:R-:W-:Y:S02]  /*ac60*/  IMAD R153, R28, R0, R153 ;  /* 0x000000001c997224 */ /* 0x000fe400078e0299 */
[----:B--2---:R-:W-:Y:S02]  /*ac70*/  IMAD R0, R3, R25, R14 ;  /* 0x0000001903007224 */ /* 0x004fe400078e020e */
[----:B---3--:R-:W-:Y:S02]  /*ac80*/  @P0 IMAD R26, R15, R13, R24 ;  /* 0x0000000d0f1a0224 */ /* 0x008fe400078e0218 */
[----:B------:R-:W-:Y:S02]  /*ac90*/  IMAD R4, R0, R20, R5 ;  /* 0x0000001400047224 */ /* 0x000fe400078e0205 */
[----:B------:R-:W-:-:S02]  /*aca0*/  IMAD R153, R153, R27, R26 ;  /* 0x0000001b99997224 */ /* 0x000fc400078e021a */
[----:B------:R-:W-:-:S03]  /*acb0*/  IMAD.MOV.U32 R3, RZ, RZ, 0x1 ;  /* 0x00000001ff037424 */ /* 0x000fc600078e00ff */
[----:B------:R-:W-:Y:S02]  /*acc0*/  SEL R154, R4, R153, !P0 ;  /* 0x00000099049a7207 */ /* 0x000fe40004000000 */
[----:B------:R-:W-:Y:S02]  /*acd0*/  PRMT R0, R3, 0x7610, R0 ;  /* 0x0000761003007816 */ /* 0x000fe40000000000 */
[----:B------:R-:W-:-:S07]  /*ace0*/  SEL R153, R153, R4, !P0 ;  /* 0x0000000499997207 */ /* 0x000fce0004000000 */
.L_x_288:
[----:B------:R-:W-:-:S13]  /*acf0*/  LOP3.LUT P0, RZ, R0, 0xff, RZ, 0xc0, !PT ;  /* 0x000000ff00ff7812 */ /* 0x000fda000780c0ff */
[----:B------:R-:W-:Y:S05]  /*ad00*/  @P0 BRA `(.L_x_291) ;  /* 0xffffff6400700947 */ /* 0x000fea000383ffff */
[----:B------:R-:W-:Y:S05]  /*ad10*/  EXIT ;  /* 0x000000000000794d */ /* 0x000fea0003800000 */
.L_x_8:
[----:B0-----:R-:W-:Y:S01]  /*ad20*/  ULDC.64 UR4, c[0x0][0x650] ;  /* 0x0001940000047ab9 */ /* 0x001fe20000000a00 */
[----:B------:R-:W-:Y:S01]  /*ad30*/  PRMT R6, RZ, 0x7610, R6 ;  /* 0x00007610ff067816 */ /* 0x000fe20000000006 */
[----:B------:R-:W-:Y:S01]  /*ad40*/  IMAD.MOV.U32 R20, RZ, RZ, -0x1 ;  /* 0xffffffffff147424 */ /* 0x000fe200078e00ff */
[----:B------:R-:W-:Y:S01]  /*ad50*/  ISETP.GE.U32.AND P0, PT, R16, UR4, PT ;  /* 0x0000000410007c0c */ /* 0x000fe2000bf06070 */
[----:B------:R-:W-:Y:S01]  /*ad60*/  IMAD.MOV.U32 R13, RZ, RZ, -0x1 ;  /* 0xffffffffff0d7424 */ /* 0x000fe200078e00ff */
[----:B------:R-:W-:Y:S02]  /*ad70*/  MOV R11, 0xffffffff ;  /* 0xffffffff000b7802 */ /* 0x000fe40000000f00 */
[----:B------:R-:W-:-:S13]  /*ad80*/  ISETP.GE.U32.AND.EX P0, PT, R17, UR5, PT, P0 ;  /* 0x0000000511007c0c */ /* 0x000fda000bf06100 */
[----:B------:R-:W-:Y:S05]  /*ad90*/  @P0 BRA `(.L_x_292) ;  /* 0x0000000400280947 */ /* 0x000fea0003800000 */
[----:B------:R-:W0:Y:S01]  /*ada0*/  LDC.64 R14, c[0x0][0x628] ;  /* 0x00018a00ff0e7b82 */ /* 0x000e220000000a00 */
[----:B------:R-:W-:Y:S02]  /*adb0*/  IMAD.MOV.U32 R12, RZ, RZ, R16 ;  /* 0x000000ffff0c7224 */ /* 0x000fe400078e0010 */
[----:B------:R-:W-:-:S05]  /*adc0*/  IMAD.MOV.U32 R13, RZ, RZ, R17 ;  /* 0x000000ffff0d7224 */ /* 0x000fca00078e0011 */
        /* <DEDUP_REMOVED lines=15> */
.L_x_293:
[----:B------:R-:W0:Y:S01]  /*aec0*/  LDC.64 R28, c[0x0][0x640] ;  /* 0x00019000ff1c7b82 */ /* 0x000e220000000a00 */
[-CC-:B------:R-:W-:Y:S01]  /*aed0*/  SHF.R.U64 R22, R12, R6.reuse, R13.reuse ;  /* 0x000000060c167219 */ /* 0x180fe2000000120d */
[----:B------:R-:W-:Y:S01]  /*aee0*/  IMAD.MOV.U32 R30, RZ, RZ, 0x1 ;  /* 0x00000001ff1e7424 */ /* 0x000fe200078e00ff */
[----:B------:R-:W-:Y:S02]  /*aef0*/  SHF.R.U32.HI R6, RZ, R6, R13 ;  /* 0x00000006ff067219 */ /* 0x000fe4000001160d */
        /* <DEDUP_REMOVED lines=8> */
[----:B------:R-:W-:Y:S01]  /*af80*/  IMAD.IADD R9, R9, 0x1, R11 ;  /* 0x0000000109097824 */ /* 0x000fe200078e020b */
[----:B0-----:R-:W-:-:S04]  /*af90*/  ISETP.NE.U32.AND P0, PT, R28, RZ, PT ;  /* 0x000000ff1c00720c */ /* 0x001fc80003f05070 */
[----:B------:R-:W-:Y:S02]  /*afa0*/  ISETP.NE.AND.EX P0, PT, R29, RZ, PT, P0 ;  /* 0x000000ff1d00720c */ /* 0x000fe40003f05300 */
[----:B------:R-:W0:Y:S01]  /*afb0*/  LDC R20, c[0x0][0x600] ;  /* 0x00018000ff147b82 */ /* 0x000e220000000800 */
[-CC-:B-1----:R-:W-:Y:S02]  /*afc0*/  SHF.R.U64 R14, R8, R10.reuse, R9.reuse ;  /* 0x0000000a080e7219 */ /* 0x182fe40000001209 */
[----:B------:R-:W-:Y:S02]  /*afd0*/  SHF.R.U32.HI R9, RZ, R10, R9 ;  /* 0x0000000aff097219 */ /* 0x000fe40000011609 */
[----:B------:R-:W-:-:S03]  /*afe0*/  MOV R8, 0xffffffff ;  /* 0xffffffff00087802 */ /* 0x000fc60000000f00 */
[----:B------:R-:W1:Y:S01]  /*aff0*/  LDC R24, c[0x0][0x648] ;  /* 0x00019200ff187b82 */ /* 0x000e620000000800 */
[-CC-:B--2---:R-:W-:Y:S02]  /*b000*/  SHF.R.U64 R23, R14, R12.reuse, R9.reuse ;  /* 0x0000000c0e177219 */ /* 0x184fe40000001209 */
[----:B------:R-:W-:-:S05]  /*b010*/  SHF.R.U32.HI R6, RZ, R12, R9 ;  /* 0x0000000cff067219 */ /* 0x000fca0000011609 */
[----:B------:R-:W2:Y:S01]  /*b020*/  LDC R26, c[0x0][0x638] ;  /* 0x00018e00ff1a7b82 */ /* 0x000ea20000000800 */
[-C--:B---3--:R-:W-:Y:S02]  /*b030*/  SHF.L.U32 R8, R8, R27.reuse, RZ ;  /* 0x0000001b08087219 */ /* 0x088fe400000006ff */
[-CC-:B------:R-:W-:Y:S02]  /*b040*/  SHF.R.U64 R25, R23, R27.reuse, R6.reuse ;  /* 0x0000001b17197219 */ /* 0x180fe40000001206 */
[----:B------:R-:W-:Y:S02]  /*b050*/  LOP3.LUT R32, RZ, R8, RZ, 0x33, !PT ;  /* 0x00000008ff207212 */ /* 0x000fe400078e33ff */
[----:B------:R-:W-:Y:S01]  /*b060*/  SHF.R.U32.HI R9, RZ, R27, R6 ;  /* 0x0000001bff097219 */ /* 0x000fe20000011606 */
[----:B------:R-:W3:Y:S01]  /*b070*/  LDC R31, c[0x0][0x610] ;  /* 0x00018400ff1f7b82 */ /* 0x000ee20000000800 */
[----:B------:R-:W-:Y:S01]  /*b080*/  IMAD.MOV.U32 R8, RZ, RZ, R25 ;  /* 0x000000ffff087224 */ /* 0x000fe200078e0019 */
[----:B------:R-:W-:Y:S06]  /*b090*/  @!P0 BRA `(.L_x_294) ;  /* 0x0000000000288947 */ /* 0x000fec0003800000 */
[----:B------:R-:W4:Y:S02]  /*b0a0*/  LDC R6, c[0x0][0x64c] ;  /* 0x00019300ff067b82 */ /* 0x000f240000000800 */
[----:B----4-:R-:W-:-:S05]  /*b0b0*/  IADD3 R13, P0, R25, R6, RZ ;  /* 0x00000006190d7210 */ /* 0x010fca0007f1e0ff */
        /* <DEDUP_REMOVED lines=8> */
.L_x_294:
[----:B------:R-:W-:Y:S01]  /*b140*/  ISETP.NE.AND P0, PT, R2, 0x1, PT ;  /* 0x000000010200780c */ /* 0x000fe20003f05270 */
[----:B------:R-:W-:Y:S01]  /*b150*/  IMAD.MOV.U32 R13, RZ, RZ, R22 ;  /* 0x000000ffff0d7224 */ /* 0x000fe200078e0016 */
[----:B-1----:R-:W-:Y:S01]  /*b160*/  SHF.R.U64 R6, R8, R24, R9 ;  /* 0x0000001808067219 */ /* 0x002fe20000001209 */
[----:B0-----:R-:W-:Y:S01]  /*b170*/  VIADD R9, R20, 0xffffffff ;  /* 0xffffffff14097836 */ /* 0x001fe20000000000 */
[----:B------:R-:W-:Y:S02]  /*b180*/  SHF.L.U32 R30, R30, R27, RZ ;  /* 0x0000001b1e1e7219 */ /* 0x000fe400000006ff */
[----:B------:R-:W-:Y:S01]  /*b190*/  LOP3.LUT R5, R23, R32, RZ, 0xc0, !PT ;  /* 0x0000002017057212 */ /* 0x000fe200078ec0ff */
[----:B------:R-:W-:-:S04]  /*b1a0*/  IMAD.MOV R8, RZ, RZ, -R6 ;  /* 0x000000ffff087224 */ /* 0x000fc800078e0a06 */
[----:B------:R-:W-:Y:S01]  /*b1b0*/  IMAD R6, R30, R6, R5 ;  /* 0x000000061e067224 */ /* 0x000fe200078e0205 */
[----:B------:R-:W-:Y:S01]  /*b1c0*/  LOP3.LUT R5, R14, R9, RZ, 0xc0, !PT ;  /* 0x000000090e057212 */ /* 0x000fe200078ec0ff */
[----:B------:R-:W-:Y:S02]  /*b1d0*/  @P0 IMAD R3, R7, R21, R4 ;  /* 0x0000001507030224 */ /* 0x000fe400078e0204 */
[----:B--2---:R-:W-:Y:S02]  /*b1e0*/  IMAD R4, R8, R26, R25 ;  /* 0x0000001a08047224 */ /* 0x004fe400078e0219 */
[----:B---3--:R-:W-:Y:S02]  /*b1f0*/  IMAD R3, R6, R31, R3 ;  /* 0x0000001f06037224 */ /* 0x008fe400078e0203 */
[----:B------:R-:W-:Y:S02]  /*b200*/  IMAD R4, R4, R20, R5 ;  /* 0x0000001404047224 */ /* 0x000fe400078e0205 */
[----:B------:R-:W-:-:S03]  /*b210*/  IMAD.MOV.U32 R6, RZ, RZ, 0x1 ;  /* 0x00000001ff067424 */ /* 0x000fc600078e00ff */
[----:B------:R-:W-:Y:S02]  /*b220*/  SEL R20, R4, R3, !P0 ;  /* 0x0000000304147207 */ /* 0x000fe40004000000 */
[----:B------:R-:W-:-:S07]  /*b230*/  SEL R11, R3, R4, !P0 ;  /* 0x00000004030b7207 */ /* 0x000fce0004000000 */
.L_x_292:
[----:B------:R-:W-:-:S08]  /*b240*/  NOP ;  /* 0x0000000000007918 */ /* 0x000fd00000000000 */
[----:B------:R-:W0:-:S00]  /*b250*/  USETMAXREG.DEALLOC.CTAPOOL 0x28 ;  /* 0x00000028000079c8 */ /* 0x000e0000080e0500 */
[----:B0-----:R-:W-:-:S13]  /*b260*/  ISETP.NE.AND P0, PT, R0, RZ, PT ;  /* 0x000000ff0000720c */ /* 0x001fda0003f05270 */
[----:B------:R-:W-:Y:S05]  /*b270*/  @P0 EXIT ;  /* 0x000000000000094d */ /* 0x000fea0003800000 */
[----:B------:R-:W-:Y:S01]  /*b280*/  LOP3.LUT P0, RZ, R6, 0xff, RZ, 0xc0, !PT ;  /* 0x000000ff06ff7812 */ /* 0x000fe2000780c0ff */
[----:B------:R-:W-:Y:S01]  /*b290*/  IMAD.MOV.U32 R12, RZ, RZ, RZ ;  /* 0x000000ffff0c7224 */ /* 0x000fe200078e00ff */
[----:B------:R-:W-:-:S11]  /*b2a0*/  MOV R0, 0x1 ;  /* 0x0000000100007802 */ /* 0x000fd60000000f00 */
[----:B------:R-:W-:Y:S05]  /*b2b0*/  @!P0 BRA `(.L_x_295) ;  /* 0x0000000c007c8947 */ /* 0x000fea0003800000 */
[----:B------:R-:W0:Y:S01]  /*b2c0*/  LDC R0, c[0x0][0x28c] ;  /* 0x0000a300ff007b82 */ /* 0x000e220000000800 */
[----:B------:R-:W-:Y:S01]  /*b2d0*/  ULDC UR5, c[0x0][0x658] ;  /* 0x0001960000057ab9 */ /* 0x000fe20000000800 */
[----:B------:R-:W-:Y:S01]  /*b2e0*/  UMOV UR11, 0xffffffff ;  /* 0xffffffff000b7882 */ /* 0x000fe20000000000 */
[----:B------:R-:W-:Y:S01]  /*b2f0*/  UMOV UR15, 0x1 ;  /* 0x00000001000f7882 */ /* 0x000fe20000000000 */
[----:B------:R-:W-:Y:S01]  /*b300*/  USHF.L.U32 UR11, UR11, UR5, URZ ;  /* 0x000000050b0b7299 */ /* 0x000fe2000800063f */
[----:B------:R-:W-:Y:S01]  /*b310*/  BSSY B0, `(.L_x_295) ;  /* 0x00000d9000007945 */ /* 0x000fe20003800000 */
[----:B------:R-:W-:Y:S01]  /*b320*/  ULDC UR9, c[0x0][0xc] ;  /* 0x0000030000097ab9 */ /* 0x000fe20000000800 */
[----:B------:R-:W-:Y:S01]  /*b330*/  ULDC UR14, c[0x0][0x10] ;  /* 0x00000400000e7ab9 */ /* 0x000fe20000000800 */
[----:B------:R-:W1:Y:S01]  /*b340*/  S2UR UR8, SR_CgaCtaId ;  /* 0x00000000000879c3 */ /* 0x000e620000008800 */
[----:B------:R-:W-:Y:S01]  /*b350*/  ULOP3.LUT UR13, URZ, UR11, URZ, 0x33, !UPT ;  /* 0x0000000b3f0d7292 */ /* 0x000fe2000f8e333f */
[----:B------:R-:W-:Y:S01]  /*b360*/  IMAD.MOV.U32 R10, RZ, RZ, 0x1 ;  /* 0x00000001ff0a7424 */ /* 0x000fe200078e00ff */
[----:B------:R-:W-:Y:S01]  /*b370*/  LOP3.LUT R9, R19, 0x2, RZ, 0xfc, !PT ;  /* 0x0000000213097812 */ /* 0x000fe200078efcff */
[----:B------:R-:W-:Y:S01]  /*b380*/  IMAD.MOV.U32 R12, RZ, RZ, RZ ;  /* 0x000000ffff0c7224 */ /* 0x000fe200078e00ff */
[----:B------:R-:W-:Y:S01]  /*b390*/  ULDC UR4, c[0x0][0x600] ;  /* 0x0001800000047ab9 */ /* 0x000fe20000000800 */
[----:B------:R-:W-:Y:S01]  /*b3a0*/  UMOV UR18, 0x5 ;  /* 0x0000000500127882 */ /* 0x000fe20000000000 */
[----:B------:R-:W-:-:S02]  /*b3b0*/  UIADD3 UR4, UR4, -0x1, URZ ;  /* 0xffffffff04047890 */ /* 0x000fc4000fffe03f */
[----:B------:R-:W-:Y:S01]  /*b3c0*/  USHF.L.U32 UR5, UR15, UR5, URZ ;  /* 0x000000050f057299 */ /* 0x000fe2000800063f */
[----:B------:R-:W-:Y:S01]  /*b3d0*/  ULDC.64 UR28, c[0x0][0x198] ;  /* 0x00006600001c7ab9 */ /* 0x000fe20000000a00 */
[----:B0-----:R-:W-:-:S05]  /*b3e0*/  VIADD R0, R0, 0x1f ;  /* 0x0000001f00007836 */ /* 0x001fca0000000000 */
[----:B------:R-:W-:Y:S01]  /*b3f0*/  SHF.R.S32.HI R3, RZ, 0x1f, R0 ;  /* 0x0000001fff037819 */ /* 0x000fe20000011400 */
[----:B-1----:R-:W-:-:S03]  /*b400*/  ULOP3.LUT UR10, UR8, 0x1, URZ, 0xc0, !UPT ;  /* 0x00000001080a7892 */ /* 0x002fc6000f8ec03f */
[----:B------:R-:W-:Y:S01]  /*b410*/  LEA.HI R3, R3, R0, RZ, 0x5 ;  /* 0x0000000003037211 */ /* 0x000fe200078f28ff */
[----:B------:R-:W-:Y:S01]  /*b420*/  USHF.R.U32.HI UR25, URZ, 0x1, UR8 ;  /* 0x000000013f197899 */ /* 0x000fe20008011608 */
[----:B------:R-:W-:Y:S01]  /*b430*/  IMAD.MOV.U32 R0, RZ, RZ, 0x1 ;  /* 0x00000001ff007424 */ /* 0x000fe200078e00ff */
[----:B------:R-:W-:Y:S01]  /*b440*/  USHF.L.U32 UR6, UR8, 0x6, URZ ;  /* 0x0000000608067899 */ /* 0x000fe2000800063f */
[----:B------:R-:W-:Y:S01]  /*b450*/  SHF.R.S32.HI R3, RZ, 0x5, R3 ;  /* 0x00000005ff037819 */ /* 0x000fe20000011403 */
[----:B------:R-:W-:Y:S02]  /*b460*/  USHF.L.U32 UR7, UR8, 0xb, URZ ;  /* 0x0000000b08077899 */ /* 0x000fe4000800063f */
[----:B------:R-:W-:Y:S02]  /*b470*/  ULOP3.LUT UR8, UR8, 0xfffffffe, URZ, 0xc0, !UPT ;  /* 0xfffffffe08087892 */ /* 0x000fe4000f8ec03f */
[----:B------:R-:W-:Y:S01]  /*b480*/  UISETP.GT.U32.AND UP0, UPT, UR10, 0xffff, UPT ;  /* 0x0000ffff0a00788c */ /* 0x000fe2000bf04070 */
[----:B------:R-:W-:Y:S01]  /*b490*/  VIADD R8, R3, 0x1 ;  /* 0x0000000103087836 */ /* 0x000fe20000000000 */
[----:B------:R-:W-:-:S02]  /*b4a0*/  USHF.L.U32 UR11, UR15, UR8, URZ ;  /* 0x000000080f0b7299 */ /* 0x000fc4000800063f */
[----:B------:R-:W-:Y:S02]  /*b4b0*/  ULOP3.LUT UR12, UR8, 0x1, URZ, 0xfc, !UPT ;  /* 0x00000001080c7892 */ /* 0x000fe4000f8efc3f */
[----:B------:R-:W-:Y:S02]  /*b4c0*/  UIMAD.WIDE.U32 UR8, UR9, UR14, URZ ;  /* 0x0000000e090872a5 */ /* 0x000fe4000f8e003f */
[----:B------:R-:W-:Y:S01]  /*b4d0*/  USEL UR10, UR10, 0xffff, !UP0 ;  /* 0x0000ffff0a0a7887 */ /* 0x000fe2000c000000 */
[----:B------:R-:W-:Y:S01]  /*b4e0*/  ULDC UR14, c[0x0][0x14] ;  /* 0x00000500000e7ab9 */ /* 0x000fe20000000800 */
[----:B------:R-:W-:Y:S02]  /*b4f0*/  USHF.L.U32 UR12, UR15, UR12, URZ ;  /* 0x0000000c0f0c7299 */ /* 0x000fe4000800063f */
[----:B------:R-:W-:Y:S02]  /*b500*/  UIMAD.WIDE.U32 UR26, UR8, UR14, URZ ;  /* 0x0000000e081a72a5 */ /* 0x000fe4000f8e003f */
[----:B------:R-:W-:-:S02]  /*b510*/  UIMAD UR21, UR9, UR14, URZ ;  /* 0x0000000e091572a4 */ /* 0x000fc4000f8e023f */
[----:B------:R-:W-:Y:S02]  /*b520*/  ULOP3.LUT UR10, UR10, 0xffff, URZ, 0xc0, !UPT ;  /* 0x0000ffff0a0a7892 */ /* 0x000fe4000f8ec03f */
[----:B------:R-:W-:Y:S02]  /*b530*/  ULOP3.LUT UR6, UR6, 0x40, URZ, 0xc0, !UPT ;  /* 0x0000004006067892 */ /* 0x000fe4000f8ec03f */
[----:B------:R-:W-:Y:S02]  /*b540*/  ULOP3.LUT UR7, UR7, 0x800, URZ, 0xc0, !UPT ;  /* 0x0000080007077892 */ /* 0x000fe4000f8ec03f */
[----:B------:R-:W-:Y:S02]  /*b550*/  ULOP3.LUT UR19, UR11, UR12, URZ, 0xfc, !UPT ;  /* 0x0000000c0b137292 */ /* 0x000fe4000f8efc3f */
[----:B------:R-:W-:Y:S02]  /*b560*/  UIADD3 UR21, UR27, UR21, URZ ;  /* 0x000000151b157290 */ /* 0x000fe4000fffe03f */
[----:B------:R-:W-:-:S12]  /*b570*/  USHF.L.U32 UR18, UR18, UR10, URZ ;  /* 0x0000000a12127299 */ /* 0x000fd8000800063f */
.L_x_306:
[----:B------:R-:W-:-:S03]  /*b580*/  UMOV UR8, 0xffffffff ;  /* 0xffffffff00087882 */ /* 0x000fc60000000000 */
[----:B------:R-:W-:Y:S05]  /*b590*/  BRA.DIV UR8, `(.L_x_296) ;  /* 0x0000001208607947 */ /* 0x000fea000b800000 */
[----:B------:R-:W-:-:S13]  /*b5a0*/  ELECT P6, URZ, PT ;  /* 0x00000000003f782f */ /* 0x000fda00038c0000 */
.L_x_322:
[----:B------:R-:W0:Y:S01]  /*b5b0*/  LDC R4, c[0x0][0x28c] ;  /* 0x0000a300ff047b82 */ /* 0x000e220000000800 */
[----:B------:R-:W-:Y:S01]  /*b5c0*/  BSSY B1, `(.L_x_297) ;  /* 0x000003c000017945 */ /* 0x000fe20003800000 */
[----:B0-----:R-:W-:-:S13]  /*b5d0*/  ISETP.LT.OR P6, PT, R4, 0x1, !P6 ;  /* 0x000000010400780c */ /* 0x001fda00077c1670 */
[----:B------:R-:W-:Y:S05]  /*b5e0*/  @P6 BRA `(.L_x_298) ;  /* 0x0000000000e46947 */ /* 0x000fea0003800000 */
[----:B------:R-:W-:Y:S01]  /*b5f0*/  LEA R11, R11, UR25, 0x1 ;  /* 0x000000190b0b7c11 */ /* 0x000fe2000f8e08ff */
[----:B------:R-:W-:Y:S01]  /*b600*/  IMAD.MOV.U32 R21, RZ, RZ, RZ ;  /* 0x000000ffff157224 */ /* 0x000fe200078e00ff */
[----:B------:R-:W-:Y:S01]  /*b610*/  LEA R20, R20, UR6, 0x7 ;  /* 0x0000000614147c11 */ /* 0x000fe2000f8e38ff */
[----:B------:R-:W-:Y:S01]  /*b620*/  IMAD.MOV.U32 R4, RZ, RZ, R8 ;  /* 0x000000ffff047224 */ /* 0x000fe200078e0008 */
[----:B------:R-:W-:Y:S01]  /*b630*/  MOV R6, R12 ;  /* 0x0000000c00067202 */ /* 0x000fe20000000f00 */
[----:B------:R-:W-:Y:S02]  /*b640*/  IMAD.MOV.U32 R5, RZ, RZ, R0 ;  /* 0x000000ffff057224 */ /* 0x000fe400078e0000 */
[----:B------:R-:W-:-:S07]  /*b650*/  IMAD.SHL.U32 R15, R11, 0x80, RZ ;  /* 0x000000800b0f7824 */ /* 0x000fce00078e00ff */
.L_x_301:
[----:B------:R-:W0:Y:S01]  /*b660*/  S2R R14, SR_CgaCtaId ;  /* 0x00000000000e7919 */ /* 0x000e220000008800 */
[----:B------:R-:W-:Y:S02]  /*b670*/  MOV R7, 0x400 ;  /* 0x0000040000077802 */ /* 0x000fe40000000f00 */
[----:B------:R-:W-:-:S13]  /*b680*/  LOP3.LUT P1, RZ, R18, 0x7f, RZ, 0xc0, !PT ;  /* 0x0000007f12ff7812 */ /* 0x000fda000782c0ff */
[----:B------:R-:W1:Y:S01]  /*b690*/  @!P1 LDC R11, c[0x0][0x500] ;  /* 0x00014000ff0b9b82 */ /* 0x000e620000000800 */
[----:B0-----:R-:W-:Y:S02]  /*b6a0*/  LEA R22, R14, R7, 0x18 ;  /* 0x000000070e167211 */ /* 0x001fe400078ec0ff */
[----:B------:R-:W-:-:S03]  /*b6b0*/  SHF.L.U32 R7, R5, 0x1f, RZ ;  /* 0x0000001f05077819 */ /* 0x000fc600000006ff */
[----:B------:R-:W-:-:S04]  /*b6c0*/  IMAD R14, R6, 0x8, R22 ;  /* 0x00000008060e7824 */ /* 0x000fc800078e0216 */
[----:B------:R-:W0:Y:S02]  /*b6d0*/  SYNCS.PHASECHK.TRANS64.TRYWAIT P0, [R14+URZ+0x48], R7 ;  /* 0x000048070e0075a7 */ /* 0x000e24000800017f */
[----:B01----:R-:W-:Y:S05]  /*b6e0*/  @!P0 BRA `(.L_x_299) ;  /* 0x00000010002c8947 */ /* 0x003fea0003800000 */
.L_x_323:
[----:B0-----:R-:W-:Y:S01]  /*b6f0*/  PRMT R7, R9, 0x9910, RZ ;  /* 0x0000991009077816 */ /* 0x001fe200000000ff */
[----:B------:R0:W-:Y:S03]  /*b700*/  @!P1 SYNCS.ARRIVE.TRANS64 RZ, [R14+URZ], R11 ;  /* 0x0000000b0eff99a7 */ /* 0x0001e6000800003f */
[----:B------:R-:W-:-:S13]  /*b710*/  ISETP.NE.AND P0, PT, R7, 0x2, PT ;  /* 0x000000020700780c */ /* 0x000fda0003f05270 */
[----:B0-----:R-:W-:Y:S05]  /*b720*/  @P0 BRA `(.L_x_300) ;  /* 0x0000000000040947 */ /* 0x001fea0003800000 */
[----:B------:R-:W-:Y:S01]  /*b730*/  BPT.TRAP 0x1 ;  /* 0x000000040000795c */ /* 0x000fe20000300000 */
.L_x_300:
[----:B------:R-:W-:Y:S01]  /*b740*/  LEA R7, R6, UR25, 0x1 ;  /* 0x0000001906077c11 */ /* 0x000fe2000f8e08ff */
[----:B------:R-:W-:Y:S01]  /*b750*/  VIADD R4, R4, 0xffffffff ;  /* 0xffffffff04047836 */ /* 0x000fe20000000000 */
[----:B------:R-:W-:Y:S01]  /*b760*/  R2UR UR23, R15 ;  /* 0x000000000f1772ca */ /* 0x000fe200000e0000 */
[----:B------:R-:W-:Y:S01]  /*b770*/  UIADD3 UR14, UP0, UR28, 0xf0, URZ ;  /* 0x000000f01c0e7890 */ /* 0x000fe2000ff1e03f */
[----:B------:R-:W-:Y:S01]  /*b780*/  R2UR UR9, R14 ;  /* 0x000000000e0972ca */ /* 0x000fe200000e0000 */
[----:B------:R-:W-:Y:S01]  /*b790*/  IMAD.SHL.U32 R7, R7, 0x1000, RZ ;  /* 0x0000100007077824 */ /* 0x000fe200078e00ff */
[----:B------:R-:W-:Y:S01]  /*b7a0*/  R2UR UR10, R21 ;  /* 0x00000000150a72ca */ /* 0x000fe200000e0000 */
[----:B------:R-:W-:Y:S01]  /*b7b0*/  UIADD3 UR32, UP1, UR28, 0x1f0, URZ ;  /* 0x000001f01c207890 */ /* 0x000fe2000ff3e03f */
[----:B------:R-:W-:Y:S01]  /*b7c0*/  R2UR UR12, R13 ;  /* 0x000000000d0c72ca */ /* 0x000fe200000e0000 */
[--C-:B------:R-:W-:Y:S01]  /*b7d0*/  IMAD R11, R7, 0x2, R22.reuse ;  /* 0x00000002070b7824 */ /* 0x100fe200078e0216 */
[----:B------:R-:W-:Y:S01]  /*b7e0*/  LEA R7, R6, UR7, 0xc ;  /* 0x0000000706077c11 */ /* 0x000fe2000f8e60ff */
[----:B------:R-:W-:Y:S01]  /*b7f0*/  UIADD3.X UR15, URZ, UR29, URZ, UP0, !UPT ;  /* 0x0000001d3f0f7290 */ /* 0x000fe200087fe43f */
[----:B------:R-:W-:Y:S01]  /*b800*/  R2UR UR24, R20 ;  /* 0x00000000141872ca */ /* 0x000fe200000e0000 */
[----:B------:R-:W-:Y:S01]  /*b810*/  UPRMT UR20, URZ, 0x5410, UR18 ;  /* 0x000054103f147896 */ /* 0x000fe20008000012 */
[----:B------:R-:W-:Y:S01]  /*b820*/  R2UR UR8, R11 ;  /* 0x000000000b0872ca */ /* 0x000fe200000e0000 */
[----:B------:R-:W-:Y:S01]  /*b830*/  IMAD R7, R7, 0x2, R22 ;  /* 0x0000000207077824 */ /* 0x000fe200078e0216 */
[----:B------:R-:W-:Y:S01]  /*b840*/  ISETP.GT.AND P1, PT, R4, 0x1, PT ;  /* 0x000000010400780c */ /* 0x000fe20003f24270 */
[----:B------:R-:W-:Y:S01]  /*b850*/  VIADD R6, R6, 0x1 ;  /* 0x0000000106067836 */ /* 0x000fe20000000000 */
[----:B------:R-:W-:Y:S01]  /*b860*/  UPRMT UR30, URZ, 0x5410, UR19 ;  /* 0x000054103f1e7896 */ /* 0x000fe20008000013 */
[----:B------:R-:W-:Y:S01]  /*b870*/  VIADD R21, R21, 0x20 ;  /* 0x0000002015157836 */ /* 0x000fe20000000000 */
[----:B------:R-:W-:Y:S01]  /*b880*/  R2UR UR11, R7 ;  /* 0x00000000070b72ca */ /* 0x000fe200000e0000 */
[----:B------:R-:W-:Y:S01]  /*b890*/  UIADD3.X UR33, URZ, UR29, URZ, UP1, !UPT ;  /* 0x0000001d3f217290 */ /* 0x000fe20008ffe43f */
[----:B------:R-:W-:Y:S01]  /*b8a0*/  ISETP.NE.AND P0, PT, R6, 0x9, PT ;  /* 0x000000090600780c */ /* 0x000fe20003f05270 */
[----:B------:R-:W-:Y:S01]  /*b8b0*/  UMOV UR16, 0x0 ;  /* 0x0000000000107882 */ /* 0x000fe20000000000 */
[----:B------:R-:W-:-:S02]  /*b8c0*/  UMOV UR17, 0x10000000 ;  /* 0x1000000000117882 */ /* 0x000fc40000000000 */
[----:B------:R-:W-:Y:S01]  /*b8d0*/  SEL R14, RZ, 0x1, P0 ;  /* 0x00000001ff0e7807 */ /* 0x000fe20000000000 */
[----:B------:R-:W-:Y:S01]  /*b8e0*/  UIADD3 UR8, UR8, 0x180, URZ ;  /* 0x0000018008087890 */ /* 0x000fe2000fffe03f */
[----:B------:R-:W-:Y:S02]  /*b8f0*/  SEL R6, R6, RZ, P0 ;  /* 0x000000ff06067207 */ /* 0x000fe40000000000 */
[----:B------:R-:W-:-:S03]  /*b900*/  LOP3.LUT R5, R5, R14, RZ, 0x3c, !PT ;  /* 0x0000000e05057212 */ /* 0x000fc600078e3cff */
[----:B------:R-:W-:-:S03]  /*b910*/  UIADD3 UR22, UR11, 0x24180, URZ ;  /* 0x000241800b167890 */ /* 0x000fc6000fffe03f */
[----:B------:R-:W-:Y:S02]  /*b920*/  UMOV UR11, UR23 ;  /* 0x00000017000b7c82 */ /* 0x000fe40008000000 */
[----:B------:R0:W-:Y:S02]  /*b930*/  UTMALDG.3D.MULTICAST [UR8], [UR14], UR20, desc[UR16] ;  /* 0x000010080e0073b4 */ /* 0x0001e40008011814 */
[----:B0-----:R-:W-:Y:S01]  /*b940*/  UMOV UR8, UR22 ;  /* 0x0000001600087c82 */ /* 0x001fe20008000000 */
[----:B------:R-:W-:Y:S02]  /*b950*/  UMOV UR11, UR24 ;  /* 0x00000018000b7c82 */ /* 0x000fe40008000000 */
[----:B------:R0:W-:Y:S02]  /*b960*/  UTMALDG.3D.MULTICAST [UR8], [UR32], UR30, desc[UR16] ;  /* 0x00001008200073b4 */ /* 0x0001e4000801181e */
[----:B0-----:R-:W-:Y:S05]  /*b970*/  @P1 BRA `(.L_x_301) ;  /* 0xfffffffc00381947 */ /* 0x001fea000383ffff */
.L_x_298:
[----:B------:R-:W-:Y:S05]  /*b980*/  BSYNC B1 ;  /* 0x0000000000017941 */ /* 0x000fea0003800000 */
.L_x_297:
[----:B------:R-:W-:Y:S01]  /*b990*/  LOP3.LUT P1, RZ, R10, 0xff, RZ, 0xc0, !PT ;  /* 0x000000ff0aff7812 */ /* 0x000fe2000782c0ff */
[C---:B------:R-:W-:Y:S01]  /*b9a0*/  IMAD.IADD R12, R3.reuse, 0x1, R12 ;  /* 0x00000001030c7824 */ /* 0x040fe200078e020c */
[----:B------:R-:W-:Y:S01]  /*b9b0*/  ULDC.64 UR8, c[0x0][0x650] ;  /* 0x0001940000087ab9 */ /* 0x000fe20000000a00 */
[C---:B------:R-:W-:Y:S01]  /*b9c0*/  ISETP.GE.U32.AND P2, PT, R3.reuse, 0x9, PT ;  /* 0x000000090300780c */ /* 0x040fe20003f46070 */
[----:B------:R-:W-:Y:S01]  /*b9d0*/  BSSY B1, `(.L_x_302) ;  /* 0x000006a000017945 */ /* 0x000fe20003800000 */
[----:B------:R-:W-:Y:S01]  /*b9e0*/  MOV R11, 0xffffffff ;  /* 0xffffffff000b7802 */ /* 0x000fe20000000f00 */
[----:B------:R-:W-:Y:S01]  /*b9f0*/  IMAD.MOV.U32 R20, RZ, RZ, -0x1 ;  /* 0xffffffffff147424 */ /* 0x000fe200078e00ff */
[----:B------:R-:W-:Y:S01]  /*ba00*/  ISETP.GT.U32.AND P0, PT, R12, 0x8, PT ;  /* 0x000000080c00780c */ /* 0x000fe20003f04070 */
[----:B------:R-:W-:Y:S01]  /*ba10*/  IMAD.MOV.U32 R13, RZ, RZ, -0x1 ;  /* 0xffffffffff0d7424 */ /* 0x000fe200078e00ff */
[----:B------:R-:W-:Y:S02]  /*ba20*/  PRMT R10, RZ, 0x7610, R10 ;  /* 0x00007610ff0a7816 */ /* 0x000fe4000000000a */
[----:B------:R-:W-:-:S02]  /*ba30*/  ISETP.LT.U32.AND P0, PT, R3, 0x9, P0 ;  /* 0x000000090300780c */ /* 0x000fc40000701070 */
[----:B------:R-:W0:Y:S01]  /*ba40*/  @P1 S2R R5, SR_CgaCtaId ;  /* 0x0000000000051919 */ /* 0x000e220000008800 */
[----:B------:R-:W-:-:S04]  /*ba50*/  @P1 MOV R4, 0x400 ;  /* 0x0000040000041802 */ /* 0x000fc80000000f00 */
[----:B0-----:R-:W-:Y:S01]  /*ba60*/  @P1 LEA R6, R5, R4, 0x18 ;  /* 0x0000000405061211 */ /* 0x001fe200078ec0ff */
[----:B------:R-:W-:-:S03]  /*ba70*/  IMAD.WIDE.U32 R4, R12, 0x38e38e39, RZ ;  /* 0x38e38e390c047825 */ /* 0x000fc600078e00ff */
[----:B------:R0:W-:Y:S01]  /*ba80*/  @P1 SYNCS.ARRIVE.TRANS64.A1T0 RZ, [R6+URZ+0xa8], RZ ;  /* 0x0000a8ff06ff19a7 */ /* 0x0001e2000810003f */
[----:B------:R-:W-:Y:S02]  /*ba90*/  IADD3 R16, P1, R16, UR26, RZ ;  /* 0x0000001a10107c10 */ /* 0x000fe4000ff3e0ff */
[----:B------:R-:W-:Y:S02]  /*baa0*/  SHF.R.U32.HI R7, RZ, 0x1, R5 ;  /* 0x00000001ff077819 */ /* 0x000fe40000011605 */
[----:B------:R-:W-:Y:S02]  /*bab0*/  SEL R5, RZ, 0x1, !P0 ;  /* 0x00000001ff057807 */ /* 0x000fe40004000000 */
[----:B------:R-:W-:Y:S01]  /*bac0*/  IADD3.X R17, R17, UR21, RZ, P1, !PT ;  /* 0x0000001511117c10 */ /* 0x000fe20008ffe4ff */
[----:B------:R-:W-:Y:S01]  /*bad0*/  IMAD R12, R7, -0x9, R12 ;  /* 0xfffffff7070c7824 */ /* 0x000fe200078e020c */
[----:B------:R-:W-:Y:S02]  /*bae0*/  ISETP.GE.U32.AND P0, PT, R16, UR8, PT ;  /* 0x0000000810007c0c */ /* 0x000fe4000bf06070 */
[----:B------:R-:W-:-:S02]  /*baf0*/  LOP3.LUT R0, R0, R5, RZ, 0x3c, !PT ;  /* 0x0000000500007212 */ /* 0x000fc400078e3cff */
[----:B------:R-:W-:Y:S02]  /*bb00*/  ISETP.GE.U32.AND.EX P0, PT, R17, UR9, PT, P0 ;  /* 0x0000000911007c0c */ /* 0x000fe4000bf06100 */
[----:B------:R-:W-:Y:S02]  /*bb10*/  @P2 LOP3.LUT R0, R0, 0x1, R7, 0x78, !PT ;  /* 0x0000000100002812 */ /* 0x000fe400078e7807 */
[----:B------:R-:W-:-:S09]  /*bb20*/  PRMT R4, RZ, 0x7610, R4 ;  /* 0x00007610ff047816 */ /* 0x000fd20000000004 */
[----:B0-----:R-:W-:Y:S05]  /*bb30*/  @P0 BRA `(.L_x_303) ;  /* 0x00000004004c0947 */ /* 0x001fea0003800000 */
[----:B------:R-:W0:Y:S01]  /*bb40*/  S2R R14, SR_CTAID.X ;  /* 0x00000000000e7919 */ /* 0x000e220000002500 */
[----:B------:R-:W-:Y:S01]  /*bb50*/  ULDC.64 UR8, c[0x0][0x628] ;  /* 0x00018a0000087ab9 */ /* 0x000fe20000000a00 */
[----:B------:R-:W1:Y:S01]  /*bb60*/  LDC R15, c[0x0][0x144] ;  /* 0x00005100ff0f7b82 */ /* 0x000e620000000800 */
[----:B------:R-:W-:Y:S01]  /*bb70*/  ISETP.NE.U32.AND P0, PT, RZ, UR8, PT ;  /* 0x00000008ff007c0c */ /* 0x000fe2000bf05070 */
[----:B------:R-:W2:Y:S01]  /*bb80*/  S2R R11, SR_CTAID.Y ;  /* 0x00000000000b7919 */ /* 0x000ea20000002600 */
[----:B------:R-:W-:Y:S01]  /*bb90*/  ULDC UR10, c[0x0][0x150] ;  /* 0x00005400000a7ab9 */ /* 0x000fe20000000800 */
[----:B------:R-:W-:Y:S01]  /*bba0*/  ULDC UR11, c[0x0][0x630] ;  /* 0x00018c00000b7ab9 */ /* 0x000fe20000000800 */
[----:B------:R-:W-:Y:S01]  /*bbb0*/  ISETP.NE.AND.EX P0, PT, RZ, UR9, PT, P0 ;  /* 0x00000009ff007c0c */ /* 0x000fe2000bf05300 */
[----:B------:R-:W-:Y:S01]  /*bbc0*/  IMAD.MOV.U32 R4, RZ, RZ, R16 ;  /* 0x000000ffff047224 */ /* 0x000fe200078e0010 */
[----:B0-----:R-:W-:-:S05]  /*bbd0*/  I2FP.F32.U32 R5, R14 ;  /* 0x0000000e00057245 */ /* 0x001fca0000201000 */
[----:B------:R-:W-:Y:S01]  /*bbe0*/  FMUL R20, R5, UR10 ;  /* 0x0000000a05147c20 */ /* 0x000fe20008400000 */
[----:B------:R-:W-:-:S05]  /*bbf0*/  IMAD.MOV.U32 R5, RZ, RZ, R17 ;  /* 0x000000ffff057224 */ /* 0x000fca00078e0011 */
[----:B--2---:R-:W-:Y:S05]  /*bc00*/  @!P0 BRA `(.L_x_304) ;  /* 0x0000000000288947 */ /* 0x004fea0003800000 */
[----:B------:R-:W-:Y:S02]  /*bc10*/  ULDC UR10, c[0x0][0x634] ;  /* 0x00018d00000a7ab9 */ /* 0x000fe40000000800 */
[----:B------:R-:W-:-:S05]  /*bc20*/  IADD3 R5, P0, R16, UR10, RZ ;  /* 0x0000000a10057c10 */ /* 0x000fca000ff1e0ff */
[----:B------:R-:W-:-:S04]  /*bc30*/  IMAD.X R13, RZ, RZ, R17, P0 ;  /* 0x000000ffff0d7224 */ /* 0x000fc800000e0611 */
[----:B------:R-:W-:-:S04]  /*bc40*/  IMAD.WIDE.U32 R6, R13, UR8, RZ ;  /* 0x000000080d067c25 */ /* 0x000fc8000f8e00ff */
[----:B------:R-:W-:-:S04]  /*bc50*/  IMAD.WIDE.U32 R6, P0, R5, UR9, R6 ;  /* 0x0000000905067c25 */ /* 0x000fc8000f800006 */
[----:B------:R-:W-:-:S04]  /*bc60*/  IMAD.WIDE.U32 R4, R5, UR8, RZ ;  /* 0x0000000805047c25 */ /* 0x000fc8000f8e00ff */
[----:B------:R-:W-:Y:S01]  /*bc70*/  IMAD.MOV.U32 R4, RZ, RZ, R7 ;  /* 0x000000ffff047224 */ /* 0x000fe200078e0007 */
[----:B------:R-:W-:Y:S01]  /*bc80*/  IADD3 RZ, P1, R5, R6, RZ ;  /* 0x0000000605ff7210 */ /* 0x000fe20007f3e0ff */
[----:B------:R-:W-:-:S04]  /*bc90*/  IMAD.X R5, RZ, RZ, RZ, P0 ;  /* 0x000000ffff057224 */ /* 0x000fc800000e06ff */
[----:B------:R-:W-:-:S08]  /*bca0*/  IMAD.WIDE.U32.X R4, R13, UR9, R4, P1 ;  /* 0x000000090d047c25 */ /* 0x000fd000088e0404 */
.L_x_304:
[--C-:B------:R-:W-:Y:S01]  /*bcb0*/  SHF.R.U64 R13, R4, UR11, R5.reuse ;  /* 0x0000000b040d7c19 */ /* 0x100fe20008001205 */
[----:B------:R-:W0:Y:S01]  /*bcc0*/  F2I.U32.TRUNC.NTZ R20, R20 ;  /* 0x0000001400147305 */ /* 0x000e22000020f000 */
[----:B------:R-:W-:Y:S01]  /*bcd0*/  SHF.R.U32.HI R4, RZ, UR11, R5 ;  /* 0x0000000bff047c19 */ /* 0x000fe20008011605 */
[----:B------:R-:W-:Y:S01]  /*bce0*/  ULDC.64 UR8, c[0x0][0x620] ;  /* 0x0001880000087ab9 */ /* 0x000fe20000000a00 */
[----:B------:R-:W-:Y:S01]  /*bcf0*/  IADD3 R7, P0, RZ, -R13, RZ ;  /* 0x8000000dff077210 */ /* 0x000fe20007f1e0ff */
[----:B------:R-:W-:Y:S01]  /*bd00*/  ULDC.64 UR10, c[0x0][0x640] ;  /* 0x00019000000a7ab9 */ /* 0x000fe20000000a00 */
[----:B------:R-:W2:Y:S03]  /*bd10*/  LDC R22, c[0x0][0x148] ;  /* 0x00005200ff167b82 */ /* 0x000ea60000000800 */
[----:B------:R-:W-:Y:S01]  /*bd20*/  IMAD.X R4, RZ, RZ, ~R4, P0 ;  /* 0x000000ffff047224 */ /* 0x000fe200000e0e04 */
[----:B------:R-:W-:-:S03]  /*bd30*/  ISETP.NE.U32.AND P0, PT, RZ, UR10, PT ;  /* 0x0000000aff007c0c */ /* 0x000fc6000bf05070 */
[----:B------:R-:W-:Y:S01]  /*bd40*/  IMAD R6, R4, UR8, RZ ;  /* 0x0000000804067c24 */ /* 0x000fe2000f8e02ff */
[----:B------:R-:W-:Y:S01]  /*bd50*/  ISETP.NE.AND.EX P0, PT, RZ, UR11, PT, P0 ;  /* 0x0000000bff007c0c */ /* 0x000fe2000bf05300 */
[----:B------:R-:W-:Y:S01]  /*bd60*/  IMAD.WIDE.U32 R4, R7, UR8, R16 ;  /* 0x0000000807047c25 */ /* 0x000fe2000f8e0010 */
[----:B------:R-:W-:-:S03]  /*bd70*/  ULDC UR8, c[0x0][0x618] ;  /* 0x0001860000087ab9 */ /* 0x000fc60000000800 */
[----:B------:R-:W-:Y:S01]  /*bd80*/  IMAD R7, R7, UR9, R6 ;  /* 0x0000000907077c24 */ /* 0x000fe2000f8e0206 */
[----:B------:R-:W-:Y:S01]  /*bd90*/  ULDC UR9, c[0x0][0x154] ;  /* 0x0000550000097ab9 */ /* 0x000fe20000000800 */
[----:B0-----:R-:W-:-:S03]  /*bda0*/  IMAD.MOV R6, RZ, RZ, -R20 ;  /* 0x000000ffff067224 */ /* 0x001fc600078e0a14 */
[----:B------:R-:W-:Y:S01]  /*bdb0*/  IADD3 R5, R5, R7, RZ ;  /* 0x0000000705057210 */ /* 0x000fe20007ffe0ff */
[----:B-1----:R-:W-:Y:S01]  /*bdc0*/  IMAD R14, R15, R6, R14 ;  /* 0x000000060f0e7224 */ /* 0x002fe200078e020e */
[----:B------:R-:W-:Y:S02]  /*bdd0*/  I2FP.F32.U32 R6, R11 ;  /* 0x0000000b00067245 */ /* 0x000fe40000201000 */
[--C-:B------:R-:W-:Y:S02]  /*bde0*/  SHF.R.U64 R15, R4, UR8, R5.reuse ;  /* 0x00000008040f7c19 */ /* 0x100fe40008001205 */
[----:B------:R-:W-:Y:S01]  /*bdf0*/  SHF.R.U32.HI R4, RZ, UR8, R5 ;  /* 0x00000008ff047c19 */ /* 0x000fe20008011605 */
[----:B------:R-:W-:Y:S01]  /*be00*/  FMUL R6, R6, UR9 ;  /* 0x0000000906067c20 */ /* 0x000fe20008400000 */
[----:B------:R-:W-:Y:S02]  /*be10*/  ULDC UR8, c[0x0][0x608] ;  /* 0x0001820000087ab9 */ /* 0x000fe40000000800 */
[--C-:B------:R-:W-:Y:S01]  /*be20*/  SHF.R.U64 R21, R15, UR8, R4.reuse ;  /* 0x000000080f157c19 */ /* 0x100fe20008001204 */
[----:B------:R0:W1:Y:S01]  /*be30*/  F2I.U32.TRUNC.NTZ R24, R6 ;  /* 0x0000000600187305 */ /* 0x000062000020f000 */
[----:B------:R-:W-:Y:S01]  /*be40*/  SHF.R.U32.HI R4, RZ, UR8, R4 ;  /* 0x00000008ff047c19 */ /* 0x000fe20008011604 */
[----:B------:R-:W-:-:S03]  /*be50*/  ULDC UR8, c[0x0][0x658] ;  /* 0x0001960000087ab9 */ /* 0x000fc60000000800 */
[--C-:B------:R-:W-:Y:S02]  /*be60*/  SHF.R.U64 R20, R21, UR8, R4.reuse ;  /* 0x0000000815147c19 */ /* 0x100fe40008001204 */
[----:B------:R-:W-:-:S03]  /*be70*/  SHF.R.U32.HI R23, RZ, UR8, R4 ;  /* 0x00000008ff177c19 */ /* 0x000fc60008011604 */
[----:B------:R-:W-:Y:S02]  /*be80*/  IMAD.MOV.U32 R4, RZ, RZ, R20 ;  /* 0x000000ffff047224 */ /* 0x000fe400078e0014 */
[----:B------:R-:W-:Y:S01]  /*be90*/  IMAD.MOV.U32 R5, RZ, RZ, R23 ;  /* 0x000000ffff057224 */ /* 0x000fe200078e0017 */
[----:B0-----:R-:W-:Y:S06]  /*bea0*/  @!P0 BRA `(.L_x_305) ;  /* 0x0000000000288947 */ /* 0x001fec0003800000 */
        /* <DEDUP_REMOVED lines=10> */
.L_x_305:
[----:B------:R-:W-:Y:S01]  /*bf50*/  ISETP.NE.AND P0, PT, R2, 0x1, PT ;  /* 0x000000010200780c */ /* 0x000fe20003f05270 */
[----:B------:R-:W-:Y:S01]  /*bf60*/  ULDC UR8, c[0x0][0x648] ;  /* 0x0001920000087ab9 */ /* 0x000fe20000000800 */
[----:B-1----:R-:W-:Y:S01]  /*bf70*/  IMAD.MOV R24, RZ, RZ, -R24 ;  /* 0x000000ffff187224 */ /* 0x002fe200078e0a18 */
[----:B------:R-:W-:Y:S01]  /*bf80*/  SHF.R.U64 R4, R4, UR8, R5 ;  /* 0x0000000804047c19 */ /* 0x000fe20008001205 */
[----:B------:R-:W-:Y:S01]  /*bf90*/  ULDC UR8, c[0x0][0x638] ;  /* 0x00018e0000087ab9 */ /* 0x000fe20000000800 */
[----:B------:R-:W-:Y:S01]  /*bfa0*/  LOP3.LUT R21, R21, UR13, RZ, 0xc0, !PT ;  /* 0x0000000d15157c12 */ /* 0x000fe2000f8ec0ff */
[----:B------:R-:W-:Y:S02]  /*bfb0*/  ULDC UR9, c[0x0][0x610] ;  /* 0x0001840000097ab9 */ /* 0x000fe40000000800 */
[----:B------:R-:W-:Y:S02]  /*bfc0*/  IMAD.MOV R5, RZ, RZ, -R4 ;  /* 0x000000ffff057224 */ /* 0x000fe400078e0a04 */
[----:B------:R-:W-:-:S02]  /*bfd0*/  IMAD R21, R4, UR5, R21 ;  /* 0x0000000504157c24 */ /* 0x000fc4000f8e0215 */
[----:B------:R-:W-:Y:S01]  /*bfe0*/  IMAD R20, R5, UR8, R20 ;  /* 0x0000000805147c24 */ /* 0x000fe2000f8e0214 */
[----:B------:R-:W-:Y:S01]  /*bff0*/  ULDC UR8, c[0x0][0x600] ;  /* 0x0001800000087ab9 */ /* 0x000fe20000000800 */
[----:B--2---:R-:W-:Y:S01]  /*c000*/  @P0 IMAD R14, R22, R24, R11 ;  /* 0x00000018160e0224 */ /* 0x004fe200078e020b */
[----:B------:R-:W-:Y:S01]  /*c010*/  LOP3.LUT R11, R15, UR4, RZ, 0xc0, !PT ;  /* 0x000000040f0b7c12 */ /* 0x000fe2000f8ec0ff */
[----:B------:R-:W-:Y:S02]  /*c020*/  IMAD.MOV.U32 R4, RZ, RZ, 0x1 ;  /* 0x00000001ff047424 */ /* 0x000fe400078e00ff */
[----:B------:R-:W-:Y:S02]  /*c030*/  IMAD R14, R21, UR9, R14 ;  /* 0x00000009150e7c24 */ /* 0x000fe4000f8e020e */
[----:B------:R-:W-:-:S05]  /*c040*/  IMAD R11, R20, UR8, R11 ;  /* 0x00000008140b7c24 */ /* 0x000fca000f8e020b */
[----:B------:R-:W-:Y:S02]  /*c050*/  SEL R20, R11, R14, !P0 ;  /* 0x0000000e0b147207 */ /* 0x000fe40004000000 */
[----:B------:R-:W-:-:S07]  /*c060*/  SEL R11, R14, R11, !P0 ;  /* 0x0000000b0e0b7207 */ /* 0x000fce0004000000 */
.L_x_303:
[----:B------:R-:W-:Y:S05]  /*c070*/  BSYNC B1 ;  /* 0x0000000000017941 */ /* 0x000fea0003800000 */
.L_x_302:
[----:B------:R-:W-:-:S13]  /*c080*/  LOP3.LUT P0, RZ, R4, 0xff, RZ, 0xc0, !PT ;  /* 0x000000ff04ff7812 */ /* 0x000fda000780c0ff */
[----:B------:R-:W-:Y:S05]  /*c090*/  @P0 BRA `(.L_x_306) ;  /* 0xfffffff400380947 */ /* 0x000fea000383ffff */
[----:B------:R-:W-:Y:S05]  /*c0a0*/  BSYNC B0 ;  /* 0x0000000000007941 */ /* 0x000fea0003800000 */
.L_x_295:
[----:B------:R-:W-:-:S03]  /*c0b0*/  UMOV UR8, 0xffffffff ;  /* 0xffffffff00087882 */ /* 0x000fc60000000000 */
[----:B------:R-:W-:Y:S05]  /*c0c0*/  BRA.DIV UR8, `(.L_x_307) ;  /* 0x0000000608c87947 */ /* 0x000fea000b800000 */
[----:B------:R-:W-:-:S13]  /*c0d0*/  ELECT P6, URZ, PT ;  /* 0x00000000003f782f */ /* 0x000fda00038c0000 */
.L_x_326:
[----:B------:R-:W-:Y:S04]  /*c0e0*/  BSSY B0, `(.L_x_308) ;  /* 0x0000058000007945 */ /* 0x000fe80003800000 */
[----:B------:R-:W-:Y:S05]  /*c0f0*/  @!P6 BRA `(.L_x_309) ;  /* 0x000000040058e947 */ /* 0x000fea0003800000 */
[----:B------:R-:W-:-:S04]  /*c100*/  LOP3.LUT R19, R19, 0x2, RZ, 0xfc, !PT ;  /* 0x0000000213137812 */ /* 0x000fc800078efcff */
[----:B------:R-:W-:-:S13]  /*c110*/  ISETP.NE.AND P0, PT, R19, 0x3, PT ;  /* 0x000000031300780c */ /* 0x000fda0003f05270 */
[----:B------:R-:W-:Y:S05]  /*c120*/  @!P0 BRA `(.L_x_310) ;  /* 0x0000000000048947 */ /* 0x000fea0003800000 */
[----:B------:R-:W-:Y:S01]  /*c130*/  BPT.TRAP 0x1 ;  /* 0x000000040000795c */ /* 0x000fe20000300000 */
.L_x_310:
[----:B------:R-:W0:Y:S01]  /*c140*/  S2R R3, SR_CgaCtaId ;  /* 0x0000000000037919 */ /* 0x000e220000008800 */
[----:B------:R-:W-:-:S04]  /*c150*/  MOV R2, 0x400 ;  /* 0x0000040000027802 */ /* 0x000fc80000000f00 */
[----:B0-----:R-:W-:Y:S02]  /*c160*/  LEA R3, R3, R2, 0x18 ;  /* 0x0000000203037211 */ /* 0x001fe400078ec0ff */
[----:B------:R-:W-:-:S03]  /*c170*/  SHF.L.U32 R2, R0, 0x1f, RZ ;  /* 0x0000001f00027819 */ /* 0x000fc600000006ff */
[----:B------:R-:W-:-:S05]  /*c180*/  VIADD R3, R3, 0x48 ;  /* 0x0000004803037836 */ /* 0x000fca0000000000 */
[C---:B------:R-:W-:Y:S01]  /*c190*/  LEA R7, R12.reuse, R3, 0x3 ;  /* 0x000000030c077211 */ /* 0x040fe200078e18ff */
[----:B------:R-:W-:-:S03]  /*c1a0*/  VIADD R12, R12, 0x1 ;  /* 0x000000010c0c7836 */ /* 0x000fc60000000000 */
[----:B------:R-:W0:Y:S02]  /*c1b0*/  SYNCS.PHASECHK.TRANS64.TRYWAIT P0, [R7+URZ], R2 ;  /* 0x00000002070075a7 */ /* 0x000e24000800017f */
[----:B------:R-:W-:-:S04]  /*c1c0*/  ISETP.NE.AND P1, PT, R12, 0x9, PT ;  /* 0x000000090c00780c */ /* 0x000fc80003f25270 */
[----:B------:R-:W-:Y:S02]  /*c1d0*/  SEL R5, RZ, 0x1, P1 ;  /* 0x00000001ff057807 */ /* 0x000fe40000800000 */
[----:B------:R-:W-:Y:S02]  /*c1e0*/  SEL R12, R12, RZ, P1 ;  /* 0x000000ff0c0c7207 */ /* 0x000fe40000800000 */
[----:B------:R-:W-:-:S03]  /*c1f0*/  LOP3.LUT R5, R0, R5, RZ, 0x3c, !PT ;  /* 0x0000000500057212 */ /* 0x000fc600078e3cff */
[----:B------:R-:W-:Y:S01]  /*c200*/  IMAD R9, R12, 0x8, R3 ;  /* 0x000000080c097824 */ /* 0x000fe200078e0203 */
[----:B------:R-:W-:Y:S01]  /*c210*/  SHF.L.U32 R4, R5, 0x1f, RZ ;  /* 0x0000001f05047819 */ /* 0x000fe200000006ff */
[----:B0-----:R-:W-:Y:S06]  /*c220*/  @!P0 BRA `(.L_x_311) ;  /* 0x0000000400908947 */ /* 0x001fec0003800000 */
.L_x_327:
[----:B------:R-:W1:Y:S01]  /*c230*/  SYNCS.PHASECHK.TRANS64.TRYWAIT P0, [R9+URZ], R4 ;  /* 0x00000004090075a7 */ /* 0x000e62000800017f */
[----:B------:R-:W-:-:S05]  /*c240*/  VIADD R0, R12, 0x1 ;  /* 0x000000010c007836 */ /* 0x000fca0000000000 */
[----:B------:R-:W-:-:S04]  /*c250*/  ISETP.NE.AND P1, PT, R0, 0x9, PT ;  /* 0x000000090000780c */ /* 0x000fc80003f25270 */
[----:B0-----:R-:W-:Y:S02]  /*c260*/  SEL R2, RZ, 0x1, P1 ;  /* 0x00000001ff027807 */ /* 0x001fe40000800000 */
[----:B------:R-:W-:Y:S02]  /*c270*/  SEL R0, R0, RZ, P1 ;  /* 0x000000ff00007207 */ /* 0x000fe40000800000 */
[----:B------:R-:W-:-:S03]  /*c280*/  LOP3.LUT R7, R5, R2, RZ, 0x3c, !PT ;  /* 0x0000000205077212 */ /* 0x000fc600078e3cff */
[----:B------:R-:W-:Y:S01]  /*c290*/  IMAD R6, R0, 0x8, R3 ;  /* 0x0000000800067824 */ /* 0x000fe200078e0203 */
[----:B------:R-:W-:Y:S01]  /*c2a0*/  SHF.L.U32 R5, R7, 0x1f, RZ ;  /* 0x0000001f07057819 */ /* 0x000fe200000006ff */
[----:B-1----:R-:W-:Y:S06]  /*c2b0*/  @!P0 BRA `(.L_x_312) ;  /* 0x0000000400808947 */ /* 0x002fec0003800000 */
.L_x_328:
[----:B------:R-:W1:Y:S01]  /*c2c0*/  SYNCS.PHASECHK.TRANS64.TRYWAIT P0, [R6+URZ], R5 ;  /* 0x00000005060075a7 */ /* 0x000e62000800017f */
[----:B------:R-:W-:-:S05]  /*c2d0*/  VIADD R0, R0, 0x1 ;  /* 0x0000000100007836 */ /* 0x000fca0000000000 */
[----:B------:R-:W-:-:S04]  /*c2e0*/  ISETP.NE.AND P1, PT, R0, 0x9, PT ;  /* 0x000000090000780c */ /* 0x000fc80003f25270 */
[----:B------:R-:W-:Y:S02]  /*c2f0*/  SEL R2, RZ, 0x1, P1 ;  /* 0x00000001ff027807 */ /* 0x000fe40000800000 */
[----:B------:R-:W-:Y:S02]  /*c300*/  SEL R0, R0, RZ, P1 ;  /* 0x000000ff00007207 */ /* 0x000fe40000800000 */
[----:B------:R-:W-:-:S03]  /*c310*/  LOP3.LUT R7, R7, R2, RZ, 0x3c, !PT ;  /* 0x0000000207077212 */ /* 0x000fc600078e3cff */
[----:B0-----:R-:W-:Y:S01]  /*c320*/  IMAD R9, R0, 0x8, R3 ;  /* 0x0000000800097824 */ /* 0x001fe200078e0203 */
[----:B------:R-:W-:Y:S01]  /*c330*/  SHF.L.U32 R4, R7, 0x1f, RZ ;  /* 0x0000001f07047819 */ /* 0x000fe200000006ff */
[----:B-1----:R-:W-:Y:S06]  /*c340*/  @!P0 BRA `(.L_x_313) ;  /* 0x0000000400708947 */ /* 0x002fec0003800000 */
.L_x_329:
        /* <DEDUP_REMOVED lines=9> */
.L_x_330:
[----:B------:R-:W1:Y:S01]  /*c3e0*/  SYNCS.PHASECHK.TRANS64.TRYWAIT P0, [R6+URZ], R5 ;  /* 0x00000005060075a7 */ /* 0x000e62000800017f */
[----:B------:R-:W-:-:S05]  /*c3f0*/  VIADD R0, R0, 0x1 ;  /* 0x0000000100007836 */ /* 0x000fca0000000000 */
[----:B------:R-:W-:-:S04]  /*c400*/  ISETP.NE.AND P1, PT, R0, 0x9, PT ;  /* 0x000000090000780c */ /* 0x000fc80003f25270 */
[----:B------:R-:W-:Y:S02]  /*c410*/  SEL R2, RZ, 0x1, P1 ;  /* 0x00000001ff027807 */ /* 0x000fe40000800000 */
[----:B------:R-:W-:Y:S02]  /*c420*/  SEL R0, R0, RZ, P1 ;  /* 0x000000ff00007207 */ /* 0x000fe40000800000 */
[----:B------:R-:W-:Y:S02]  /*c430*/  LOP3.LUT R7, R7, R2, RZ, 0x3c, !PT ;  /* 0x0000000207077212 */ /* 0x000fe400078e3cff */
[----:B0-----:R-:W-:Y:S02]  /*c440*/  LEA R9, R0, R3, 0x3 ;  /* 0x0000000300097211 */ /* 0x001fe400078e18ff */
[----:B------:R-:W-:Y:S01]  /*c450*/  SHF.L.U32 R4, R7, 0x1f, RZ ;  /* 0x0000001f07047819 */ /* 0x000fe200000006ff */
[----:B-1----:R-:W-:Y:S06]  /*c460*/  @!P0 BRA `(.L_x_315) ;  /* 0x0000000400508947 */ /* 0x002fec0003800000 */
.L_x_331:
        /* <DEDUP_REMOVED lines=9> */
.L_x_332:
        /* <DEDUP_REMOVED lines=9> */
.L_x_333:
[----:B------:R-:W1:Y:S01]  /*c590*/  SYNCS.PHASECHK.TRANS64.TRYWAIT P0, [R9+URZ], R4 ;  /* 0x00000004090075a7 */ /* 0x000e62000800017f */
[----:B------:R-:W-:-:S05]  /*c5a0*/  VIADD R0, R0, 0x1 ;  /* 0x0000000100007836 */ /* 0x000fca0000000000 */
[----:B------:R-:W-:-:S04]  /*c5b0*/  ISETP.NE.AND P1, PT, R0, 0x9, PT ;  /* 0x000000090000780c */ /* 0x000fc80003f25270 */
[----:B------:R-:W-:Y:S02]  /*c5c0*/  SEL R2, RZ, 0x1, P1 ;  /* 0x00000001ff027807 */ /* 0x000fe40000800000 */
[----:B------:R-:W-:Y:S02]  /*c5d0*/  SEL R0, R0, RZ, P1 ;  /* 0x000000ff00007207 */ /* 0x000fe40000800000 */
[----:B------:R-:W-:Y:S01]  /*c5e0*/  LOP3.LUT R2, R7, R2, RZ, 0x3c, !PT ;  /* 0x0000000207027212 */ /* 0x000fe200078e3cff */
[----:B-1----:R-:W-:Y:S06]  /*c5f0*/  @!P0 BRA `(.L_x_318) ;  /* 0x0000000400288947 */ /* 0x002fec0003800000 */
.L_x_334:
[----:B------:R-:W-:Y:S01]  /*c600*/  IMAD R3, R0, 0x8, R3 ;  /* 0x0000000800037824 */ /* 0x000fe200078e0203 */
[----:B------:R-:W-:-:S07]  /*c610*/  SHF.L.U32 R0, R2, 0x1f, RZ ;  /* 0x0000001f02007819 */ /* 0x000fce00000006ff */
.L_x_319:
[----:B--2---:R2:W3:Y:S02]  /*c620*/  SYNCS.PHASECHK.TRANS64.TRYWAIT P0, [R3+URZ], R0 ;  /* 0x00000000030075a7 */ /* 0x0044e4000800017f */
[----:B---3--:R-:W-:Y:S05]  /*c630*/  @!P0 NANOSLEEP.SYNCS 0x989680 ;  /* 0x009896800000895d */ /* 0x008fea0003900000 */
[----:B------:R-:W3:Y:S02]  /*c640*/  @!P0 SYNCS.PHASECHK.TRANS64 P0, [R3+URZ], R0 ;  /* 0x00000000030085a7 */ /* 0x000ee4000800007f */
[----:B---3--:R-:W-:Y:S05]  /*c650*/  @!P0 BRA `(.L_x_319) ;  /* 0xfffffffc00f08947 */ /* 0x008fea000383ffff */
.L_x_309:
[----:B------:R-:W-:Y:S05]  /*c660*/  BSYNC B0 ;  /* 0x0000000000007941 */ /* 0x000fea0003800000 */
.L_x_308:
[----:B------:R-:W-:Y:S05]  /*c670*/  EXIT ;  /* 0x000000000000794d */ /* 0x000fea0003800000 */
.L_x_22:
[----:B----4-:R4:W0:Y:S02]  /*c680*/  SYNCS.PHASECHK.TRANS64.TRYWAIT P1, [R3+URZ], R0 ;  /* 0x00000000030075a7 */ /* 0x010824000802017f */
[----:B0-----:R-:W-:Y:S05]  /*c690*/  @!P1 NANOSLEEP.SYNCS 0x989680 ;  /* 0x009896800000995d */ /* 0x001fea0003900000 */
[----:B------:R-:W0:Y:S02]  /*c6a0*/  @!P1 SYNCS.PHASECHK.TRANS64 P1, [R3+URZ], R0 ;  /* 0x00000000030095a7 */ /* 0x000e24000802007f */
[----:B0-----:R-:W-:Y:S05]  /*c6b0*/  @!P1 BRA `(.L_x_22) ;  /* 0xfffffffc00f09947 */ /* 0x001fea000383ffff */
[----:B------:R-:W-:Y:S05]  /*c6c0*/  BRA `(.L_x_21) ;  /* 0xffffff4c00c87947 */ /* 0x000fea000383ffff */
.L_x_27:
[----:B-1----:R1:W3:Y:S02]  /*c6d0*/  SYNCS.PHASECHK.TRANS64.TRYWAIT P1, [R5+URZ], R4 ;  /* 0x00000004050075a7 */ /* 0x0022e4000802017f */
[----:B---3--:R-:W-:Y:S05]  /*c6e0*/  @!P1 NANOSLEEP.SYNCS 0x989680 ;  /* 0x009896800000995d */ /* 0x008fea0003900000 */
[----:B------:R-:W3:Y:S02]  /*c6f0*/  @!P1 SYNCS.PHASECHK.TRANS64 P1, [R5+URZ], R4 ;  /* 0x00000004050095a7 */ /* 0x000ee4000802007f */
[----:B---3--:R-:W-:Y:S05]  /*c700*/  @!P1 BRA `(.L_x_27) ;  /* 0xfffffffc00f09947 */ /* 0x008fea000383ffff */
[----:B------:R-:W-:Y:S05]  /*c710*/  BRA `(.L_x_26) ;  /* 0xffffff5000a87947 */ /* 0x000fea000383ffff */
.L_x_296:
[----:B------:R-:W-:Y:S01]  /*c720*/  BSSY B1, `(.L_x_320) ;  /* 0x0000006000017945 */ /* 0x000fe20003800000 */
[----:B------:R-:W-:-:S07]  /*c730*/  IMAD.MOV.U32 R15, RZ, RZ, -0x1 ;  /* 0xffffffffff0f7424 */ /* 0x000fce00078e00ff */
[----:B------:R-:W-:Y:S05]  /*c740*/  WARPSYNC.COLLECTIVE R15, `(.L_x_321) ;  /* 0x000000000f0c7348 */ /* 0x000fea0003c00000 */
[----:B------:R-:W-:Y:S02]  /*c750*/  ELECT P6, UR62, PT ;  /* 0x00000000003e782f */ /* 0x000fe400038c0000 */
[----:B------:R-:W-:Y:S01]  /*c760*/  MOV R14, UR62 ;  /* 0x0000003e000e7c02 */ /* 0x000fe20008000f00 */
[----:B------:R-:W-:Y:S10]  /*c770*/  ENDCOLLECTIVE ;  /* 0x000000000000791b */ /* 0x000ff40003800000 */
.L_x_321:
[----:B------:R-:W-:Y:S05]  /*c780*/  BSYNC B1 ;  /* 0x0000000000017941 */ /* 0x000fea0003800000 */
.L_x_320:
[----:B------:R-:W-:Y:S05]  /*c790*/  BRA `(.L_x_322) ;  /* 0xffffffec00847947 */ /* 0x000fea000383ffff */
.L_x_299:
[----:B0-----:R0:W1:Y:S02]  /*c7a0*/  SYNCS.PHASECHK.TRANS64.TRYWAIT P0, [R14+URZ+0x48], R7 ;  /* 0x000048070e0075a7 */ /* 0x001064000800017f */
[----:B-1----:R-:W-:Y:S05]  /*c7b0*/  @!P0 NANOSLEEP.SYNCS 0x989680 ;  /* 0x009896800000895d */ /* 0x002fea0003900000 */
[----:B------:R-:W1:Y:S02]  /*c7c0*/  @!P0 SYNCS.PHASECHK.TRANS64 P0, [R14+URZ+0x48], R7 ;  /* 0x000048070e0085a7 */ /* 0x000e64000800007f */
[----:B-1----:R-:W-:Y:S05]  /*c7d0*/  @!P0 BRA `(.L_x_299) ;  /* 0xfffffffc00f08947 */ /* 0x002fea000383ffff */
[----:B------:R-:W-:Y:S05]  /*c7e0*/  BRA `(.L_x_323) ;  /* 0xffffffec00c07947 */ /* 0x000fea000383ffff */
.L_x_307:
[----:B------:R-:W-:Y:S01]  /*c7f0*/  BSSY B0, `(.L_x_324) ;  /* 0x0000006000007945 */ /* 0x000fe20003800000 */
[----:B------:R-:W-:-:S07]  /*c800*/  IMAD.MOV.U32 R15, RZ, RZ, -0x1 ;  /* 0xffffffffff0f7424 */ /* 0x000fce00078e00ff */
[----:B------:R-:W-:Y:S05]  /*c810*/  WARPSYNC.COLLECTIVE R15, `(.L_x_325) ;  /* 0x000000000f0c7348 */ /* 0x000fea0003c00000 */
[----:B------:R-:W-:Y:S02]  /*c820*/  ELECT P6, UR62, PT ;  /* 0x00000000003e782f */ /* 0x000fe400038c0000 */
[----:B------:R-:W-:Y:S01]  /*c830*/  MOV R14, UR62 ;  /* 0x0000003e000e7c02 */ /* 0x000fe20008000f00 */
[----:B------:R-:W-:Y:S10]  /*c840*/  ENDCOLLECTIVE ;  /* 0x000000000000791b */ /* 0x000ff40003800000 */
.L_x_325:
[----:B------:R-:W-:Y:S05]  /*c850*/  BSYNC B0 ;  /* 0x0000000000007941 */ /* 0x000fea0003800000 */
.L_x_324:
[----:B------:R-:W-:Y:S05]  /*c860*/  BRA `(.L_x_326) ;  /* 0xfffffff8001c7947 */ /* 0x000fea000383ffff */
.L_x_311:
[----:B0-----:R0:W1:Y:S02]  /*c870*/  SYNCS.PHASECHK.TRANS64.TRYWAIT P0, [R7+URZ], R2 ;  /* 0x00000002070075a7 */ /* 0x001064000800017f */
[----:B-1----:R-:W-:Y:S05]  /*c880*/  @!P0 NANOSLEEP.SYNCS 0x989680 ;  /* 0x009896800000895d */ /* 0x002fea0003900000 */
[----:B------:R-:W1:Y:S02]  /*c890*/  @!P0 SYNCS.PHASECHK.TRANS64 P0, [R7+URZ], R2 ;  /* 0x00000002070085a7 */ /* 0x000e64000800007f */
[----:B-1----:R-:W-:Y:S05]  /*c8a0*/  @!P0 BRA `(.L_x_311) ;  /* 0xfffffffc00f08947 */ /* 0x002fea000383ffff */
[----:B------:R-:W-:Y:S05]  /*c8b0*/  BRA `(.L_x_327) ;  /* 0xfffffff8005c7947 */ /* 0x000fea000383ffff */
.L_x_312:
[----:B0-----:R0:W1:Y:S02]  /*c8c0*/  SYNCS.PHASECHK.TRANS64.TRYWAIT P0, [R9+URZ], R4 ;  /* 0x00000004090075a7 */ /* 0x001064000800017f */
[----:B-1----:R-:W-:Y:S05]  /*c8d0*/  @!P0 NANOSLEEP.SYNCS 0x989680 ;  /* 0x009896800000895d */ /* 0x002fea0003900000 */
[----:B------:R-:W1:Y:S02]  /*c8e0*/  @!P0 SYNCS.PHASECHK.TRANS64 P0, [R9+URZ], R4 ;  /* 0x00000004090085a7 */ /* 0x000e64000800007f */
[----:B-1----:R-:W-:Y:S05]  /*c8f0*/  @!P0 BRA `(.L_x_312) ;  /* 0xfffffffc00f08947 */ /* 0x002fea000383ffff */
[----:B------:R-:W-:Y:S05]  /*c900*/  BRA `(.L_x_328) ;  /* 0xfffffff8006c7947 */ /* 0x000fea000383ffff */
.L_x_313:
[----:B0-----:R0:W1:Y:S02]  /*c910*/  SYNCS.PHASECHK.TRANS64.TRYWAIT P0, [R6+URZ], R5 ;  /* 0x00000005060075a7 */ /* 0x001064000800017f */
[----:B-1----:R-:W-:Y:S05]  /*c920*/  @!P0 NANOSLEEP.SYNCS 0x989680 ;  /* 0x009896800000895d */ /* 0x002fea0003900000 */
[----:B------:R-:W1:Y:S02]  /*c930*/  @!P0 SYNCS.PHASECHK.TRANS64 P0, [R6+URZ], R5 ;  /* 0x00000005060085a7 */ /* 0x000e64000800007f */
[----:B-1----:R-:W-:Y:S05]  /*c940*/  @!P0 BRA `(.L_x_313) ;  /* 0xfffffffc00f08947 */ /* 0x002fea000383ffff */
[----:B------:R-:W-:Y:S05]  /*c950*/  BRA `(.L_x_329) ;  /* 0xfffffff8007c7947 */ /* 0x000fea000383ffff */
.L_x_314:
[----:B0-----:R0:W1:Y:S02]  /*c960*/  SYNCS.PHASECHK.TRANS64.TRYWAIT P0, [R9+URZ], R4 ;  /* 0x00000004090075a7 */ /* 0x001064000800017f */
[----:B-1----:R-:W-:Y:S05]  /*c970*/  @!P0 NANOSLEEP.SYNCS 0x989680 ;  /* 0x009896800000895d */ /* 0x002fea0003900000 */
[----:B------:R-:W1:Y:S02]  /*c980*/  @!P0 SYNCS.PHASECHK.TRANS64 P0, [R9+URZ], R4 ;  /* 0x00000004090085a7 */ /* 0x000e64000800007f */
[----:B-1----:R-:W-:Y:S05]  /*c990*/  @!P0 BRA `(.L_x_314) ;  /* 0xfffffffc00f08947 */ /* 0x002fea000383ffff */
[----:B------:R-:W-:Y:S05]  /*c9a0*/  BRA `(.L_x_330) ;  /* 0xfffffff8008c7947 */ /* 0x000fea000383ffff */
.L_x_315:
[----:B0-----:R0:W1:Y:S02]  /*c9b0*/  SYNCS.PHASECHK.TRANS64.TRYWAIT P0, [R6+URZ], R5 ;  /* 0x00000005060075a7 */ /* 0x001064000800017f */
[----:B-1----:R-:W-:Y:S05]  /*c9c0*/  @!P0 NANOSLEEP.SYNCS 0x989680 ;  /* 0x009896800000895d */ /* 0x002fea0003900000 */
[----:B------:R-:W1:Y:S02]  /*c9d0*/  @!P0 SYNCS.PHASECHK.TRANS64 P0, [R6+URZ], R5 ;  /* 0x00000005060085a7 */ /* 0x000e64000800007f */
[----:B-1----:R-:W-:Y:S05]  /*c9e0*/  @!P0 BRA `(.L_x_315) ;  /* 0xfffffffc00f08947 */ /* 0x002fea000383ffff */
[----:B------:R-:W-:Y:S05]  /*c9f0*/  BRA `(.L_x_331) ;  /* 0xfffffff8009c7947 */ /* 0x000fea000383ffff */
.L_x_316:
[----:B0-----:R0:W1:Y:S02]  /*ca00*/  SYNCS.PHASECHK.TRANS64.TRYWAIT P0, [R9+URZ], R4 ;  /* 0x00000004090075a7 */ /* 0x001064000800017f */
[----:B-1----:R-:W-:Y:S05]  /*ca10*/  @!P0 NANOSLEEP.SYNCS 0x989680 ;  /* 0x009896800000895d */ /* 0x002fea0003900000 */
[----:B------:R-:W1:Y:S02]  /*ca20*/  @!P0 SYNCS.PHASECHK.TRANS64 P0, [R9+URZ], R4 ;  /* 0x00000004090085a7 */ /* 0x000e64000800007f */
[----:B-1----:R-:W-:Y:S05]  /*ca30*/  @!P0 BRA `(.L_x_316) ;  /* 0xfffffffc00f08947 */ /* 0x002fea000383ffff */
[----:B------:R-:W-:Y:S05]  /*ca40*/  BRA `(.L_x_332) ;  /* 0xfffffff800ac7947 */ /* 0x000fea000383ffff */
.L_x_317:
[----:B0-----:R0:W1:Y:S02]  /*ca50*/  SYNCS.PHASECHK.TRANS64.TRYWAIT P0, [R6+URZ], R5 ;  /* 0x00000005060075a7 */ /* 0x001064000800017f */
[----:B-1----:R-:W-:Y:S05]  /*ca60*/  @!P0 NANOSLEEP.SYNCS 0x989680 ;  /* 0x009896800000895d */ /* 0x002fea0003900000 */
[----:B------:R-:W1:Y:S02]  /*ca70*/  @!P0 SYNCS.PHASECHK.TRANS64 P0, [R6+URZ], R5 ;  /* 0x00000005060085a7 */ /* 0x000e64000800007f */
[----:B-1----:R-:W-:Y:S05]  /*ca80*/  @!P0 BRA `(.L_x_317) ;  /* 0xfffffffc00f08947 */ /* 0x002fea000383ffff */
[----:B------:R-:W-:Y:S05]  /*ca90*/  BRA `(.L_x_333) ;  /* 0xfffffff800bc7947 */ /* 0x000fea000383ffff */
.L_x_318:
[----:B-1----:R1:W2:Y:S02]  /*caa0*/  SYNCS.PHASECHK.TRANS64.TRYWAIT P0, [R9+URZ], R4 ;  /* 0x00000004090075a7 */ /* 0x0022a4000800017f */
[----:B--2---:R-:W-:Y:S05]  /*cab0*/  @!P0 NANOSLEEP.SYNCS 0x989680 ;  /* 0x009896800000895d */ /* 0x004fea0003900000 */
[----:B------:R-:W2:Y:S02]  /*cac0*/  @!P0 SYNCS.PHASECHK.TRANS64 P0, [R9+URZ], R4 ;  /* 0x00000004090085a7 */ /* 0x000ea4000800007f */
[----:B--2---:R-:W-:Y:S05]  /*cad0*/  @!P0 BRA `(.L_x_318) ;  /* 0xfffffffc00f08947 */ /* 0x004fea000383ffff */
[----:B------:R-:W-:Y:S05]  /*cae0*/  BRA `(.L_x_334) ;  /* 0xfffffff800c47947 */ /* 0x000fea000383ffff */
.L_x_335:
[----:B------:R-:W-:-:S00]  /*caf0*/  BRA `(.L_x_335) ;  /* 0xfffffffc00fc7947 */ /* 0x000fc0000383ffff */
[----:B------:R-:W-:-:S00]  /*cb00*/  NOP ;  /* 0x0000000000007918 */ /* 0x000fc00000000000 */
[----:B------:R-:W-:-:S00]  /*cb10*/  NOP ;  /* 0x0000000000007918 */ /* 0x000fc00000000000 */
[----:B------:R-:W-:-:S00]  /*cb20*/  NOP ;  /* 0x0000000000007918 */ /* 0x000fc00000000000 */
[----:B------:R-:W-:-:S00]  /*cb30*/  NOP ;  /* 0x0000000000007918 */ /* 0x000fc00000000000 */
[----:B------:R-:W-:-:S00]  /*cb40*/  NOP ;  /* 0x0000000000007918 */ /* 0x000fc00000000000 */
[----:B------:R-:W-:-:S00]  /*cb50*/  NOP ;  /* 0x0000000000007918 */ /* 0x000fc00000000000 */
[----:B------:R-:W-:-:S00]  /*cb60*/  NOP ;  /* 0x0000000000007918 */ /* 0x000fc00000000000 */
[----:B------:R-:W-:-:S00]  /*cb70*/  NOP ;  /* 0x0000000000007918 */ /* 0x000fc00000000000 */
.L_x_336:


//--------------------- .nv.global.init           --------------------------
	.section	.nv.global.init,"aw",@progbits
.nv.global.init:
	.type		$str$22,@object
	.size		$str$22,($str$23 - $str$22)
$str$22:
        /*0000*/ 	.byte	0x6b, 0x5f, 0x74, 0x69, 0x6c, 0x65, 0x5f, 0x63, 0x6f, 0x75, 0x6e, 0x74, 0x20, 0x3e, 0x3d, 0x20
        /*0010*/ 	.byte	0x31, 0x00
	.type		$str$23,@object
	.size		$str$23,(__unnamed_1 - $str$23)
$str$23:
        /*0012*/ 	.byte	0x2f, 0x74, 0x6d, 0x70, 0x2f, 0x63, 0x75, 0x74, 0x6c, 0x61, 0x73, 0x73, 0x5f, 0x73, 0x77, 0x65
        /*0022*/ 	.byte	0x65, 0x70, 0x5f, 0x73, 0x72, 0x63, 0x2f, 0x69, 0x6e, 0x63, 0x6c, 0x75, 0x64, 0x65, 0x2f, 0x63
        /*0032*/ 	.byte	0x75, 0x74, 0x6c, 0x61, 0x73, 0x73, 0x2f, 0x67, 0x65, 0x6d, 0x6d, 0x2f, 0x63, 0x6f, 0x6c, 0x6c
        /*0042*/ 	.byte	0x65, 0x63, 0x74, 0x69, 0x76, 0x65, 0x2f, 0x73, 0x6d, 0x39, 0x30, 0x5f, 0x6d, 0x6d, 0x61, 0x5f
        /*0052*/ 	.byte	0x74, 0x6d, 0x61, 0x5f, 0x67, 0x6d, 0x6d, 0x61, 0x5f, 0x73, 0x73, 0x5f, 0x77, 0x61, 0x72, 0x70
        /*0062*/ 	.byte	0x73, 0x70, 0x65, 0x63, 0x69, 0x61, 0x6c, 0x69, 0x7a, 0x65, 0x64, 0x2e, 0x68, 0x70, 0x70, 0x00
	.type		__unnamed_1,@object
	.size		__unnamed_1,(.L_0 - __unnamed_1)
__unnamed_1:
        /*0072*/ 	.byte	0x76, 0x6f, 0x69, 0x64, 0x20, 0x63, 0x75, 0x74, 0x6c, 0x61, 0x73, 0x73, 0x3a, 0x3a, 0x67, 0x65
        /* <DEDUP_REMOVED lines=181> */
        /*0bd2*/ 	.byte	0x00
.L_0:


//--------------------- .nv.shared._ZN7cutlass13device_kernelINS_4gemm6kernel13GemmUniversalIN4cute5tupleIJiiiiEEENS1_10collective13CollectiveMmaINS1_34MainloopSm90TmaGmmaWarpSpecializedILi9ENS5_IJNS4_1CILi2EEESB_NSA_ILi1EEEEEENS1_35KernelTmaWarpSpecializedCooperativeEEENS5_IJNSA_ILi256EEENSA_ILi128EEENSA_ILi32EEEEEENS_6half_tENS5_IJlSC_lEEESK_SL_NS4_8TiledMMAINS4_8MMA_AtomIJNS4_4SM904GMMA26MMA_64x128x16_F32F16F16_SSILNSP_5MajorE0ELSR_0ELNSP_7ScaleInE1ELSS_1EEEEEENS4_6LayoutINS5_IJSB_SC_SC_EEENS5_IJSC_NSA_ILi0EEESX_EEEEENS5_IJNS4_10UnderscoreES10_S10_EEEEENS4_23SM90_TMA_LOAD_MULTICASTENS4_14ComposedLayoutINS4_7SwizzleILi2ELi4ELi3EEENS4_18smem_ptr_flag_bitsILi16EEENSV_INS5_IJNSA_ILi8EEESI_EEENS5_IJSI_SC_EEEEEEEvNS4_8identityES13_S1D_vS1E_EENS_8epilogue10collective6detail29Sm90TmaWarpSpecializedAdapterINS1H_15DefaultEpilogueISK_SL_SL_NS1G_6thread17LinearCombinationISK_Li1EffLNS1L_9ScaleType4KindE0ELNS_15FloatRoundStyleE2ESK_EENS1_15EpilogueDefaultEEEEEvvEEEEvNT_6ParamsE --------------------------
	.section	.nv.shared._ZN7cutlass13device_kernelINS_4gemm6kernel13GemmUniversalIN4cute5tupleIJiiiiEEENS1_10collective13CollectiveMmaINS1_34MainloopSm90TmaGmmaWarpSpecializedILi9ENS5_IJNS4_1CILi2EEESB_NSA_ILi1EEEEEENS1_35KernelTmaWarpSpecializedCooperativeEEENS5_IJNSA_ILi256EEENSA_ILi128EEENSA_ILi32EEEEEENS_6half_tENS5_IJlSC_lEEESK_SL_NS4_8TiledMMAINS4_8MMA_AtomIJNS4_4SM904GMMA26MMA_64x128x16_F32F16F16_SSILNSP_5MajorE0ELSR_0ELNSP_7ScaleInE1ELSS_1EEEEEENS4_6LayoutINS5_IJSB_SC_SC_EEENS5_IJSC_NSA_ILi0EEESX_EEEEENS5_IJNS4_10UnderscoreES10_S10_EEEEENS4_23SM90_TMA_LOAD_MULTICASTENS4_14ComposedLayoutINS4_7SwizzleILi2ELi4ELi3EEENS4_18smem_ptr_flag_bitsILi16EEENSV_INS5_IJNSA_ILi8EEESI_EEENS5_IJSI_SC_EEEEEEEvNS4_8identityES13_S1D_vS1E_EENS_8epilogue10collective6detail29Sm90TmaWarpSpecializedAdapterINS1H_15DefaultEpilogueISK_SL_SL_NS1G_6thread17LinearCombinationISK_Li1EffLNS1L_9ScaleType4KindE0ELNS_15FloatRoundStyleE2ESK_EENS1_15EpilogueDefaultEEEEEvvEEEEvNT_6ParamsE,"aw",@nobits
	.sectionflags	@""
	.align	16
	.zero		1024


//--------------------- .nv.shared.reserved.0     --------------------------
	.section	.nv.shared.reserved.0,"aw",@nobits
	.weak		__nv_reservedSMEM_offset_0_alias
	.size		__nv_reservedSMEM_offset_0_alias, 0, 0
	.other		__nv_reservedSMEM_offset_0_alias,@"STO_CUDA_RESERVED_SHARED STV_DEFAULT"
__nv_reservedSMEM_offset_0_alias:
	.zero		0


//--------------------- .nv.global                --------------------------
	.section	.nv.global,"aw",@nobits
.nv.global:
	.type		_ZN40_INTERNAL_ed5d7b86_4_k_cu_20634dbb_170854cute1_E,@object
	.size		_ZN40_INTERNAL_ed5d7b86_4_k_cu_20634dbb_170854cute1_E,(_ZN40_INTERNAL_ed5d7b86_4_k_cu_20634dbb_170854cuda3std3__45__cpo6cbeginE - _ZN40_INTERNAL_ed5d7b86_4_k_cu_20634dbb_170854cute1_E)
_ZN40_INTERNAL_ed5d7b86_4_k_cu_20634dbb_170854cute1_E:
	.zero		1
	.type		_ZN40_INTERNAL_ed5d7b86_4_k_cu_20634dbb_170854cuda3std3__45__cpo6cbeginE,@object
	.size		_ZN40_INTERNAL_ed5d7b86_4_k_cu_20634dbb_170854cuda3std3__45__cpo6cbeginE,(_ZN40_INTERNAL_ed5d7b86_4_k_cu_20634dbb_170854cuda3std3__48in_placeE - _ZN40_INTERNAL_ed5d7b86_4_k_cu_20634dbb_170854cuda3std3__45__cpo6cbeginE)
_ZN40_INTERNAL_ed5d7b86_4_k_cu_20634dbb_170854cuda3std3__45__cpo6cbeginE:
	.zero		1
	.type		_ZN40_INTERNAL_ed5d7b86_4_k_cu_20634dbb_170854cuda3std3__48in_placeE,@object
	.size		_ZN40_INTERNAL_ed5d7b86_4_k_cu_20634dbb_170854cuda3std3__48in_placeE,(_ZN40_INTERNAL_ed5d7b86_4_k_cu_20634dbb_170854cuda3std6ranges3__45__cpo9iter_moveE - _ZN40_INTERNAL_ed5d7b86_4_k_cu_20634dbb_170854cuda3std3__48in_placeE)
_ZN40_INTERNAL_ed5d7b86_4_k_cu_20634dbb_170854cuda3std3__48in_placeE:
	.zero		1
	.type		_ZN40_INTERNAL_ed5d7b86_4_k_cu_20634dbb_170854cuda3std6ranges3__45__cpo9iter_moveE,@object
	.size		_ZN40_INTERNAL_ed5d7b86_4_k_cu_20634dbb_170854cuda3std6ranges3__45__cpo9iter_moveE,(_ZN40_INTERNAL_ed5d7b86_4_k_cu_20634dbb_170854cuda3std3__45__cpo5beginE - _ZN40_INTERNAL_ed5d7b86_4_k_cu_20634dbb_170854cuda3std6ranges3__45__cpo9iter_moveE)
_ZN40_INTERNAL_ed5d7b86_4_k_cu_20634dbb_170854cuda3std6ranges3__45__cpo9iter_moveE:
	.zero		1
	.type		_ZN40_INTERNAL_ed5d7b86_4_k_cu_20634dbb_170854cuda3std3__45__cpo5beginE,@object
	.size		_ZN40_INTERNAL_ed5d7b86_4_k_cu_20634dbb_170854cuda3std3__45__cpo5beginE,(_ZN40_INTERNAL_ed5d7b86_4_k_cu_20634dbb_170854cuda3std3__442_GLOBAL__N__ed5d7b86_4_k_cu_20634dbb_170856ignoreE - _ZN40_INTERNAL_ed5d7b86_4_k_cu_20634dbb_170854cuda3std3__45__cpo5beginE)
_ZN40_INTERNAL_ed5d7b86_4_k_cu_20634dbb_170854cuda3std3__45__cpo5beginE:
	.zero		1
	.type		_ZN40_INTERNAL_ed5d7b86_4_k_cu_20634dbb_170854cuda3std3__442_GLOBAL__N__ed5d7b86_4_k_cu_20634dbb_170856ignoreE,@object
	.size		_ZN40_INTERNAL_ed5d7b86_4_k_cu_20634dbb_170854cuda3std3__442_GLOBAL__N__ed5d7b86_4_k_cu_20634dbb_170856ignoreE,(_ZN40_INTERNAL_ed5d7b86_4_k_cu_20634dbb_170854cute7productE - _ZN40_INTERNAL_ed5d7b86_4_k_cu_20634dbb_170854cuda3std3__442_GLOBAL__N__ed5d7b86_4_k_cu_20634dbb_170856ignoreE)
_ZN40_INTERNAL_ed5d7b86_4_k_cu_20634dbb_170854cuda3std3__442_GLOBAL__N__ed5d7b86_4_k_cu_20634dbb_170856ignoreE:
	.zero		1
	.type		_ZN40_INTERNAL_ed5d7b86_4_k_cu_20634dbb_170854cute7productE,@object
	.size		_ZN40_INTERNAL_ed5d7b86_4_k_cu_20634dbb_170854cute7productE,(_ZN40_INTERNAL_ed5d7b86_4_k_cu_20634dbb_170854cuda3std3__45__cpo3endE - _ZN40_INTERNAL_ed5d7b86_4_k_cu_20634dbb_170854cute7productE)
_ZN40_INTERNAL_ed5d7b86_4_k_cu_20634dbb_170854cute7productE:
	.zero		1
	.type		_ZN40_INTERNAL_ed5d7b86_4_k_cu_20634dbb_170854cuda3std3__45__cpo3endE,@object
	.size		_ZN40_INTERNAL_ed5d7b86_4_k_cu_20634dbb_170854cuda3std3__45__cpo3endE,(_ZN40_INTERNAL_ed5d7b86_4_k_cu_20634dbb_170854cuda3std3__419piecewise_constructE - _ZN40_INTERNAL_ed5d7b86_4_k_cu_20634dbb_170854cuda3std3__45__cpo3endE)
_ZN40_INTERNAL_ed5d7b86_4_k_cu_20634dbb_170854cuda3std3__45__cpo3endE:
	.zero		1
	.type		_ZN40_INTERNAL_ed5d7b86_4_k_cu_20634dbb_170854cuda3std3__419piecewise_constructE,@object
	.size		_ZN40_INTERNAL_ed5d7b86_4_k_cu_20634dbb_170854cuda3std3__419piecewise_constructE,(_ZN40_INTERNAL_ed5d7b86_4_k_cu_20634dbb_170854cuda3std3__45__cpo4cendE - _ZN40_INTERNAL_ed5d7b86_4_k_cu_20634dbb_170854cuda3std3__419piecewise_constructE)
_ZN40_INTERNAL_ed5d7b86_4_k_cu_20634dbb_170854cuda3std3__419piecewise_constructE:
	.zero		1
	.type		_ZN40_INTERNAL_ed5d7b86_4_k_cu_20634dbb_170854cuda3std3__45__cpo4cendE,@object
	.size		_ZN40_INTERNAL_ed5d7b86_4_k_cu_20634dbb_170854cuda3std3__45__cpo4cendE,(_ZN40_INTERNAL_ed5d7b86_4_k_cu_20634dbb_170854cuda3std6ranges3__45__cpo4swapE - _ZN40_INTERNAL_ed5d7b86_4_k_cu_20634dbb_170854cuda3std3__45__cpo4cendE)
_ZN40_INTERNAL_ed5d7b86_4_k_cu_20634dbb_170854cuda3std3__45__cpo4cendE:
	.zero		1
	.type		_ZN40_INTERNAL_ed5d7b86_4_k_cu_20634dbb_170854cuda3std6ranges3__45__cpo4swapE,@object
	.size		_ZN40_INTERNAL_ed5d7b86_4_k_cu_20634dbb_170854cuda3std6ranges3__45__cpo4swapE,(.L_8 - _ZN40_INTERNAL_ed5d7b86_4_k_cu_20634dbb_170854cuda3std6ranges3__45__cpo4swapE)
_ZN40_INTERNAL_ed5d7b86_4_k_cu_20634dbb_170854cuda3std6ranges3__45__cpo4swapE:
	.zero		1
.L_8:


//--------------------- .nv.constant0._ZN7cutlass13device_kernelINS_4gemm6kernel13GemmUniversalIN4cute5tupleIJiiiiEEENS1_10collective13CollectiveMmaINS1_34MainloopSm90TmaGmmaWarpSpecializedILi9ENS5_IJNS4_1CILi2EEESB_NSA_ILi1EEEEEENS1_35KernelTmaWarpSpecializedCooperativeEEENS5_IJNSA_ILi256EEENSA_ILi128EEENSA_ILi32EEEEEENS_6half_tENS5_IJlSC_lEEESK_SL_NS4_8TiledMMAINS4_8MMA_AtomIJNS4_4SM904GMMA26MMA_64x128x16_F32F16F16_SSILNSP_5MajorE0ELSR_0ELNSP_7ScaleInE1ELSS_1EEEEEENS4_6LayoutINS5_IJSB_SC_SC_EEENS5_IJSC_NSA_ILi0EEESX_EEEEENS5_IJNS4_10UnderscoreES10_S10_EEEEENS4_23SM90_TMA_LOAD_MULTICASTENS4_14ComposedLayoutINS4_7SwizzleILi2ELi4ELi3EEENS4_18smem_ptr_flag_bitsILi16EEENSV_INS5_IJNSA_ILi8EEESI_EEENS5_IJSI_SC_EEEEEEEvNS4_8identityES13_S1D_vS1E_EENS_8epilogue10collective6detail29Sm90TmaWarpSpecializedAdapterINS1H_15DefaultEpilogueISK_SL_SL_NS1G_6thread17LinearCombinationISK_Li1EffLNS1L_9ScaleType4KindE0ELNS_15FloatRoundStyleE2ESK_EENS1_15EpilogueDefaultEEEEEvvEEEEvNT_6ParamsE --------------------------
	.section	.nv.constant0._ZN7cutlass13device_kernelINS_4gemm6kernel13GemmUniversalIN4cute5tupleIJiiiiEEENS1_10collective13CollectiveMmaINS1_34MainloopSm90TmaGmmaWarpSpecializedILi9ENS5_IJNS4_1CILi2EEESB_NSA_ILi1EEEEEENS1_35KernelTmaWarpSpecializedCooperativeEEENS5_IJNSA_ILi256EEENSA_ILi128EEENSA_ILi32EEEEEENS_6half_tENS5_IJlSC_lEEESK_SL_NS4_8TiledMMAINS4_8MMA_AtomIJNS4_4SM904GMMA26MMA_64x128x16_F32F16F16_SSILNSP_5MajorE0ELSR_0ELNSP_7ScaleInE1ELSS_1EEEEEENS4_6LayoutINS5_IJSB_SC_SC_EEENS5_IJSC_NSA_ILi0EEESX_EEEEENS5_IJNS4_10UnderscoreES10_S10_EEEEENS4_23SM90_TMA_LOAD_MULTICASTENS4_14ComposedLayoutINS4_7SwizzleILi2ELi4ELi3EEENS4_18smem_ptr_flag_bitsILi16EEENSV_INS5_IJNSA_ILi8EEESI_EEENS5_IJSI_SC_EEEEEEEvNS4_8identityES13_S1D_vS1E_EENS_8epilogue10collective6detail29Sm90TmaWarpSpecializedAdapterINS1H_15DefaultEpilogueISK_SL_SL_NS1G_6thread17LinearCombinationISK_Li1EffLNS1L_9ScaleType4KindE0ELNS_15FloatRoundStyleE2ESK_EENS1_15EpilogueDefaultEEEEEvvEEEEvNT_6ParamsE,"a",@progbits
	.sectionflags	@""
	.align	4
.nv.constant0._ZN7cutlass13device_kernelINS_4gemm6kernel13GemmUniversalIN4cute5tupleIJiiiiEEENS1_10collective13CollectiveMmaINS1_34MainloopSm90TmaGmmaWarpSpecializedILi9ENS5_IJNS4_1CILi2EEESB_NSA_ILi1EEEEEENS1_35KernelTmaWarpSpecializedCooperativeEEENS5_IJNSA_ILi256EEENSA_ILi128EEENSA_ILi32EEEEEENS_6half_tENS5_IJlSC_lEEESK_SL_NS4_8TiledMMAINS4_8MMA_AtomIJNS4_4SM904GMMA26MMA_64x128x16_F32F16F16_SSILNSP_5MajorE0ELSR_0ELNSP_7ScaleInE1ELSS_1EEEEEENS4_6LayoutINS5_IJSB_SC_SC_EEENS5_IJSC_NSA_ILi0EEESX_EEEEENS5_IJNS4_10UnderscoreES10_S10_EEEEENS4_23SM90_TMA_LOAD_MULTICASTENS4_14ComposedLayoutINS4_7SwizzleILi2ELi4ELi3EEENS4_18smem_ptr_flag_bitsILi16EEENSV_INS5_IJNSA_ILi8EEESI_EEENS5_IJSI_SC_EEEEEEEvNS4_8identityES13_S1D_vS1E_EENS_8epilogue10collective6detail29Sm90TmaWarpSpecializedAdapterINS1H_15DefaultEpilogueISK_SL_SL_NS1G_6thread17LinearCombinationISK_Li1EffLNS1L_9ScaleType4KindE0ELNS_15FloatRoundStyleE2ESK_EENS1_15EpilogueDefaultEEEEEvvEEEEvNT_6ParamsE:
	.zero		1664


//--------------------- SYMBOLS --------------------------

	.type		.nv.reservedSmem.offset0,@object
	.size		.nv.reservedSmem.offset0,0x4
	.type		__assertfail,@function
